//
// Generated by NVIDIA NVVM Compiler
//
// Compiler Build ID: CL-36424714
// Cuda compilation tools, release 13.0, V13.0.88
// Based on NVVM 20.0.0
//

.version 9.0
.target sm_100
.address_size 64

	// .globl	_Z8crackingPhPVb
.extern .func  (.param .b32 func_retval0) vprintf
(
	.param .b64 vprintf_param_0,
	.param .b64 vprintf_param_1
)
;
// _ZZ8crackingPhPVbE7foundIt has been demoted
// _ZZ8crackingPhPVbE5iters has been demoted
// _ZZ8crackingPhPVbE8whoFound has been demoted
.global .align 1 .b8 $str[13] = {84, 104, 114, 101, 97, 100, 115, 58, 32, 37, 100, 10};
.global .align 1 .b8 $str$1[24] = {73, 116, 101, 114, 97, 116, 105, 111, 110, 115, 32, 112, 97, 115, 115, 101, 100, 58, 32, 37, 108, 100, 10};
.global .align 1 .b8 $str$2[5] = {37, 48, 50, 120};
.global .align 1 .b8 $str$3[2] = {10};

.visible .entry _Z8crackingPhPVb(
	.param .u64 .ptr .align 1 _Z8crackingPhPVb_param_0,
	.param .u64 .ptr .align 1 _Z8crackingPhPVb_param_1
)
{
	.local .align 8 .b8 	__local_depot0[8];
	.reg .b64 	%SP;
	.reg .b64 	%SPL;
	.reg .pred 	%p<22>;
	.reg .b16 	%rs<9>;
	.reg .b32 	%r<1798>;
	.reg .b64 	%rd<326>;
	// demoted variable
	.shared .align 1 .u8 _ZZ8crackingPhPVbE7foundIt;
	// demoted variable
	.shared .align 8 .b8 _ZZ8crackingPhPVbE5iters[32768];
	// demoted variable
	.shared .align 1 .b8 _ZZ8crackingPhPVbE8whoFound[4096];
	mov.u64 	%SPL, __local_depot0;
	cvta.local.u64 	%SP, %SPL;
	ld.param.u64 	%rd61, [_Z8crackingPhPVb_param_1];
	cvta.to.global.u64 	%rd1, %rd61;
	add.u64 	%rd62, %SP, 0;
	add.u64 	%rd2, %SPL, 0;
	mov.u32 	%r7, %ctaid.x;
	mov.u32 	%r8, %ntid.x;
	mov.u32 	%r1, %tid.x;
	mad.lo.s32 	%r2, %r7, %r8, %r1;
	setp.ne.s32 	%p1, %r1, 0;
	@%p1 bra 	$L__BB0_2;
	ld.volatile.global.u8 	%rs1, [%rd1];
	st.volatile.shared.u8 	[_ZZ8crackingPhPVbE7foundIt], %rs1;
$L__BB0_2:
	setp.ne.s32 	%p2, %r2, 4095;
	@%p2 bra 	$L__BB0_4;
	mov.b32 	%r9, 4096;
	st.local.u32 	[%rd2], %r9;
	mov.u64 	%rd63, $str;
	cvta.global.u64 	%rd64, %rd63;
	{ // callseq 0, 0
	.param .b64 param0;
	st.param.b64 	[param0], %rd64;
	.param .b64 param1;
	st.param.b64 	[param1], %rd62;
	.param .b32 retval0;
	call.uni (retval0), 
	vprintf, 
	(
	param0, 
	param1
	);
	ld.param.b32 	%r10, [retval0];
	} // callseq 0
$L__BB0_4:
	bar.sync 	0;
	cvt.u64.u32 	%rd308, %r2;
	mov.b64 	%rd307, 4058668781;
	mov.b64 	%rd306, 0;
	mov.u64 	%rd309, %rd308;
	mov.u64 	%rd310, %rd308;
$L__BB0_5:
	mov.b64 	{%r12, %r13}, %rd308;
	shf.l.wrap.b32 	%r14, %r12, %r13, 7;
	shf.l.wrap.b32 	%r15, %r13, %r12, 7;
	mov.b64 	%rd68, {%r15, %r14};
	sub.s64 	%rd69, %rd307, %rd68;
	mov.b64 	{%r16, %r17}, %rd309;
	shf.l.wrap.b32 	%r18, %r16, %r17, 13;
	shf.l.wrap.b32 	%r19, %r17, %r16, 13;
	mov.b64 	%rd70, {%r19, %r18};
	xor.b64  	%rd71, %rd308, %rd70;
	mov.b64 	{%r20, %r21}, %rd310;
	shf.l.wrap.b32 	%r22, %r21, %r20, 5;
	shf.l.wrap.b32 	%r23, %r20, %r21, 5;
	mov.b64 	%rd72, {%r23, %r22};
	add.s64 	%rd73, %rd309, %rd72;
	add.s64 	%rd74, %rd69, %rd310;
	add.s64 	%rd75, %rd69, %rd71;
	mov.b64 	{%r24, %r25}, %rd73;
	shf.l.wrap.b32 	%r26, %r24, %r25, 7;
	shf.l.wrap.b32 	%r27, %r25, %r24, 7;
	mov.b64 	%rd76, {%r27, %r26};
	sub.s64 	%rd77, %rd71, %rd76;
	mov.b64 	{%r28, %r29}, %rd74;
	shf.l.wrap.b32 	%r30, %r28, %r29, 13;
	shf.l.wrap.b32 	%r31, %r29, %r28, 13;
	mov.b64 	%rd78, {%r31, %r30};
	xor.b64  	%rd79, %rd73, %rd78;
	mov.b64 	{%r32, %r33}, %rd75;
	shf.l.wrap.b32 	%r34, %r33, %r32, 5;
	shf.l.wrap.b32 	%r35, %r32, %r33, 5;
	mov.b64 	%rd80, {%r35, %r34};
	add.s64 	%rd81, %rd74, %rd80;
	add.s64 	%rd82, %rd77, %rd75;
	add.s64 	%rd83, %rd77, %rd79;
	mov.b64 	{%r36, %r37}, %rd81;
	shf.l.wrap.b32 	%r38, %r36, %r37, 7;
	shf.l.wrap.b32 	%r39, %r37, %r36, 7;
	mov.b64 	%rd84, {%r39, %r38};
	sub.s64 	%rd85, %rd79, %rd84;
	mov.b64 	{%r40, %r41}, %rd82;
	shf.l.wrap.b32 	%r42, %r40, %r41, 13;
	shf.l.wrap.b32 	%r43, %r41, %r40, 13;
	mov.b64 	%rd86, {%r43, %r42};
	xor.b64  	%rd87, %rd81, %rd86;
	mov.b64 	{%r44, %r45}, %rd83;
	shf.l.wrap.b32 	%r46, %r45, %r44, 5;
	shf.l.wrap.b32 	%r47, %r44, %r45, 5;
	mov.b64 	%rd88, {%r47, %r46};
	add.s64 	%rd89, %rd82, %rd88;
	add.s64 	%rd90, %rd85, %rd83;
	add.s64 	%rd91, %rd85, %rd87;
	mov.b64 	{%r48, %r49}, %rd89;
	shf.l.wrap.b32 	%r50, %r48, %r49, 7;
	shf.l.wrap.b32 	%r51, %r49, %r48, 7;
	mov.b64 	%rd92, {%r51, %r50};
	sub.s64 	%rd93, %rd87, %rd92;
	mov.b64 	{%r52, %r53}, %rd90;
	shf.l.wrap.b32 	%r54, %r52, %r53, 13;
	shf.l.wrap.b32 	%r55, %r53, %r52, 13;
	mov.b64 	%rd94, {%r55, %r54};
	xor.b64  	%rd307, %rd89, %rd94;
	mov.b64 	{%r56, %r57}, %rd91;
	shf.l.wrap.b32 	%r58, %r57, %r56, 5;
	shf.l.wrap.b32 	%r59, %r56, %r57, 5;
	mov.b64 	%rd95, {%r59, %r58};
	add.s64 	%rd308, %rd90, %rd95;
	add.s64 	%rd309, %rd93, %rd91;
	add.s64 	%rd310, %rd93, %rd307;
	add.s64 	%rd306, %rd306, 4;
	setp.ne.s64 	%p3, %rd306, 20;
	@%p3 bra 	$L__BB0_5;
	mov.b64 	{%r60, %r61}, %rd308;
	shf.l.wrap.b32 	%r62, %r60, %r61, 7;
	shf.l.wrap.b32 	%r63, %r61, %r60, 7;
	mov.b64 	%rd96, {%r63, %r62};
	sub.s64 	%rd97, %rd307, %rd96;
	mov.b64 	{%r64, %r65}, %rd309;
	shf.l.wrap.b32 	%r66, %r64, %r65, 13;
	shf.l.wrap.b32 	%r67, %r65, %r64, 13;
	mov.b64 	%rd98, {%r67, %r66};
	xor.b64  	%rd99, %rd308, %rd98;
	mov.b64 	{%r68, %r69}, %rd310;
	shf.l.wrap.b32 	%r70, %r69, %r68, 5;
	shf.l.wrap.b32 	%r71, %r68, %r69, 5;
	mov.b64 	%rd100, {%r71, %r70};
	add.s64 	%rd101, %rd309, %rd100;
	add.s64 	%rd102, %rd97, %rd310;
	add.s64 	%rd325, %rd97, %rd99;
	mov.b64 	{%r72, %r73}, %rd101;
	shf.l.wrap.b32 	%r74, %r72, %r73, 7;
	shf.l.wrap.b32 	%r75, %r73, %r72, 7;
	mov.b64 	%rd103, {%r75, %r74};
	sub.s64 	%rd104, %rd99, %rd103;
	mov.b64 	{%r76, %r77}, %rd102;
	shf.l.wrap.b32 	%r78, %r76, %r77, 13;
	shf.l.wrap.b32 	%r79, %r77, %r76, 13;
	mov.b64 	%rd105, {%r79, %r78};
	xor.b64  	%rd106, %rd101, %rd105;
	mov.b64 	{%r80, %r81}, %rd325;
	shf.l.wrap.b32 	%r82, %r81, %r80, 5;
	shf.l.wrap.b32 	%r83, %r80, %r81, 5;
	mov.b64 	%rd107, {%r83, %r82};
	add.s64 	%rd108, %rd102, %rd107;
	add.s64 	%rd109, %rd104, %rd325;
	add.s64 	%rd324, %rd104, %rd106;
	mov.b64 	{%r84, %r85}, %rd108;
	shf.l.wrap.b32 	%r86, %r84, %r85, 7;
	shf.l.wrap.b32 	%r87, %r85, %r84, 7;
	mov.b64 	%rd110, {%r87, %r86};
	sub.s64 	%rd111, %rd106, %rd110;
	mov.b64 	{%r88, %r89}, %rd109;
	shf.l.wrap.b32 	%r90, %r88, %r89, 13;
	shf.l.wrap.b32 	%r91, %r89, %r88, 13;
	mov.b64 	%rd112, {%r91, %r90};
	xor.b64  	%rd113, %rd108, %rd112;
	mov.b64 	{%r92, %r93}, %rd324;
	shf.l.wrap.b32 	%r94, %r93, %r92, 5;
	shf.l.wrap.b32 	%r95, %r92, %r93, 5;
	mov.b64 	%rd114, {%r95, %r94};
	add.s64 	%rd115, %rd109, %rd114;
	add.s64 	%rd116, %rd111, %rd324;
	add.s64 	%rd117, %rd111, %rd113;
	mov.b64 	{%r96, %r97}, %rd115;
	shf.l.wrap.b32 	%r98, %r96, %r97, 7;
	shf.l.wrap.b32 	%r99, %r97, %r96, 7;
	mov.b64 	%rd118, {%r99, %r98};
	sub.s64 	%rd119, %rd113, %rd118;
	mov.b64 	{%r100, %r101}, %rd116;
	shf.l.wrap.b32 	%r102, %r100, %r101, 13;
	shf.l.wrap.b32 	%r103, %r101, %r100, 13;
	mov.b64 	%rd120, {%r103, %r102};
	xor.b64  	%rd121, %rd115, %rd120;
	mov.b64 	{%r104, %r105}, %rd117;
	shf.l.wrap.b32 	%r106, %r105, %r104, 5;
	shf.l.wrap.b32 	%r107, %r104, %r105, 5;
	mov.b64 	%rd122, {%r107, %r106};
	add.s64 	%rd123, %rd116, %rd122;
	add.s64 	%rd124, %rd119, %rd117;
	add.s64 	%rd322, %rd119, %rd121;
	mov.b64 	{%r108, %r109}, %rd123;
	shf.l.wrap.b32 	%r110, %r108, %r109, 7;
	shf.l.wrap.b32 	%r111, %r109, %r108, 7;
	mov.b64 	%rd125, {%r111, %r110};
	sub.s64 	%rd126, %rd121, %rd125;
	mov.b64 	{%r112, %r113}, %rd124;
	shf.l.wrap.b32 	%r114, %r112, %r113, 13;
	shf.l.wrap.b32 	%r115, %r113, %r112, 13;
	mov.b64 	%rd127, {%r115, %r114};
	xor.b64  	%rd128, %rd123, %rd127;
	mov.b64 	{%r116, %r117}, %rd322;
	shf.l.wrap.b32 	%r118, %r117, %r116, 5;
	shf.l.wrap.b32 	%r119, %r116, %r117, 5;
	mov.b64 	%rd129, {%r119, %r118};
	add.s64 	%rd130, %rd124, %rd129;
	add.s64 	%rd131, %rd126, %rd322;
	add.s64 	%rd321, %rd126, %rd128;
	mov.b64 	{%r120, %r121}, %rd130;
	shf.l.wrap.b32 	%r122, %r120, %r121, 7;
	shf.l.wrap.b32 	%r123, %r121, %r120, 7;
	mov.b64 	%rd132, {%r123, %r122};
	sub.s64 	%rd133, %rd128, %rd132;
	mov.b64 	{%r124, %r125}, %rd131;
	shf.l.wrap.b32 	%r126, %r124, %r125, 13;
	shf.l.wrap.b32 	%r127, %r125, %r124, 13;
	mov.b64 	%rd134, {%r127, %r126};
	xor.b64  	%rd135, %rd130, %rd134;
	mov.b64 	{%r128, %r129}, %rd321;
	shf.l.wrap.b32 	%r130, %r129, %r128, 5;
	shf.l.wrap.b32 	%r131, %r128, %r129, 5;
	mov.b64 	%rd136, {%r131, %r130};
	add.s64 	%rd137, %rd131, %rd136;
	add.s64 	%rd138, %rd133, %rd321;
	add.s64 	%rd139, %rd133, %rd135;
	mov.b64 	{%r132, %r133}, %rd137;
	shf.l.wrap.b32 	%r134, %r132, %r133, 7;
	shf.l.wrap.b32 	%r135, %r133, %r132, 7;
	mov.b64 	%rd140, {%r135, %r134};
	sub.s64 	%rd141, %rd135, %rd140;
	mov.b64 	{%r136, %r137}, %rd138;
	shf.l.wrap.b32 	%r138, %r136, %r137, 13;
	shf.l.wrap.b32 	%r139, %r137, %r136, 13;
	mov.b64 	%rd142, {%r139, %r138};
	xor.b64  	%rd143, %rd137, %rd142;
	mov.b64 	{%r140, %r141}, %rd139;
	shf.l.wrap.b32 	%r142, %r141, %r140, 5;
	shf.l.wrap.b32 	%r143, %r140, %r141, 5;
	mov.b64 	%rd144, {%r143, %r142};
	add.s64 	%rd145, %rd138, %rd144;
	add.s64 	%rd18, %rd141, %rd139;
	add.s64 	%rd319, %rd141, %rd143;
	mov.b64 	{%r144, %r145}, %rd145;
	shf.l.wrap.b32 	%r146, %r144, %r145, 7;
	shf.l.wrap.b32 	%r147, %r145, %r144, 7;
	mov.b64 	%rd146, {%r147, %r146};
	sub.s64 	%rd20, %rd143, %rd146;
	mov.b64 	{%r148, %r149}, %rd18;
	shf.l.wrap.b32 	%r150, %r148, %r149, 13;
	shf.l.wrap.b32 	%r151, %r149, %r148, 13;
	mov.b64 	%rd147, {%r151, %r150};
	xor.b64  	%rd312, %rd145, %rd147;
	add.s64 	%rd315, %rd20, %rd312;
	xor.b64  	%rd323, %rd117, 2147483648;
	xor.b64  	%rd320, %rd139, 140737488355328;
	xor.b64  	%rd318, %rd315, 2147483648;
	ld.volatile.shared.u8 	%rs2, [_ZZ8crackingPhPVbE7foundIt];
	setp.ne.s16 	%p4, %rs2, 0;
	mov.u32 	%r152, _ZZ8crackingPhPVbE8whoFound;
	add.s32 	%r3, %r152, %r2;
	@%p4 bra 	$L__BB0_21;
	shl.b32 	%r153, %r2, 3;
	mov.u32 	%r154, _ZZ8crackingPhPVbE5iters;
	add.s32 	%r4, %r154, %r153;
	add.s64 	%rd314, %rd20, %rd319;
	mov.b64 	{%r155, %r156}, %rd319;
	shf.l.wrap.b32 	%r157, %r156, %r155, 5;
	shf.l.wrap.b32 	%r158, %r155, %r156, 5;
	mov.b64 	%rd149, {%r158, %r157};
	add.s64 	%rd313, %rd18, %rd149;
	mov.b64 	%rd311, 0;
$L__BB0_8:
	setp.ne.s32 	%p5, %r2, 0;
	add.s64 	%rd311, %rd311, 1;
	mul.hi.u64 	%rd150, %rd311, -2972493582642298179;
	shr.u64 	%rd151, %rd150, 22;
	mul.lo.s64 	%rd152, %rd151, 5000000;
	sub.s64 	%rd34, %rd311, %rd152;
	setp.ne.s64 	%p6, %rd34, 0;
	or.pred  	%p7, %p5, %p6;
	@%p7 bra 	$L__BB0_13;
	add.s32 	%r1797, %r154, 128;
	mov.b64 	%rd317, 0;
	mov.b64 	%rd316, 4096;
$L__BB0_10:
	ld.volatile.shared.u64 	%rd155, [%r1797+-128];
	add.s64 	%rd156, %rd155, %rd317;
	ld.volatile.shared.u64 	%rd157, [%r1797+-120];
	add.s64 	%rd158, %rd157, %rd156;
	ld.volatile.shared.u64 	%rd159, [%r1797+-112];
	add.s64 	%rd160, %rd159, %rd158;
	ld.volatile.shared.u64 	%rd161, [%r1797+-104];
	add.s64 	%rd162, %rd161, %rd160;
	ld.volatile.shared.u64 	%rd163, [%r1797+-96];
	add.s64 	%rd164, %rd163, %rd162;
	ld.volatile.shared.u64 	%rd165, [%r1797+-88];
	add.s64 	%rd166, %rd165, %rd164;
	ld.volatile.shared.u64 	%rd167, [%r1797+-80];
	add.s64 	%rd168, %rd167, %rd166;
	ld.volatile.shared.u64 	%rd169, [%r1797+-72];
	add.s64 	%rd170, %rd169, %rd168;
	ld.volatile.shared.u64 	%rd171, [%r1797+-64];
	add.s64 	%rd172, %rd171, %rd170;
	ld.volatile.shared.u64 	%rd173, [%r1797+-56];
	add.s64 	%rd174, %rd173, %rd172;
	ld.volatile.shared.u64 	%rd175, [%r1797+-48];
	add.s64 	%rd176, %rd175, %rd174;
	ld.volatile.shared.u64 	%rd177, [%r1797+-40];
	add.s64 	%rd178, %rd177, %rd176;
	ld.volatile.shared.u64 	%rd179, [%r1797+-32];
	add.s64 	%rd180, %rd179, %rd178;
	ld.volatile.shared.u64 	%rd181, [%r1797+-24];
	add.s64 	%rd182, %rd181, %rd180;
	ld.volatile.shared.u64 	%rd183, [%r1797+-16];
	add.s64 	%rd184, %rd183, %rd182;
	ld.volatile.shared.u64 	%rd185, [%r1797+-8];
	add.s64 	%rd186, %rd185, %rd184;
	ld.volatile.shared.u64 	%rd187, [%r1797];
	add.s64 	%rd188, %rd187, %rd186;
	ld.volatile.shared.u64 	%rd189, [%r1797+8];
	add.s64 	%rd190, %rd189, %rd188;
	ld.volatile.shared.u64 	%rd191, [%r1797+16];
	add.s64 	%rd192, %rd191, %rd190;
	ld.volatile.shared.u64 	%rd193, [%r1797+24];
	add.s64 	%rd194, %rd193, %rd192;
	ld.volatile.shared.u64 	%rd195, [%r1797+32];
	add.s64 	%rd196, %rd195, %rd194;
	ld.volatile.shared.u64 	%rd197, [%r1797+40];
	add.s64 	%rd198, %rd197, %rd196;
	ld.volatile.shared.u64 	%rd199, [%r1797+48];
	add.s64 	%rd200, %rd199, %rd198;
	ld.volatile.shared.u64 	%rd201, [%r1797+56];
	add.s64 	%rd202, %rd201, %rd200;
	ld.volatile.shared.u64 	%rd203, [%r1797+64];
	add.s64 	%rd204, %rd203, %rd202;
	ld.volatile.shared.u64 	%rd205, [%r1797+72];
	add.s64 	%rd206, %rd205, %rd204;
	ld.volatile.shared.u64 	%rd207, [%r1797+80];
	add.s64 	%rd208, %rd207, %rd206;
	ld.volatile.shared.u64 	%rd209, [%r1797+88];
	add.s64 	%rd210, %rd209, %rd208;
	ld.volatile.shared.u64 	%rd211, [%r1797+96];
	add.s64 	%rd212, %rd211, %rd210;
	ld.volatile.shared.u64 	%rd213, [%r1797+104];
	add.s64 	%rd214, %rd213, %rd212;
	ld.volatile.shared.u64 	%rd215, [%r1797+112];
	add.s64 	%rd216, %rd215, %rd214;
	ld.volatile.shared.u64 	%rd217, [%r1797+120];
	add.s64 	%rd317, %rd217, %rd216;
	add.s64 	%rd316, %rd316, -32;
	add.s32 	%r1797, %r1797, 256;
	setp.ne.s64 	%p8, %rd316, 0;
	@%p8 bra 	$L__BB0_10;
	st.local.u64 	[%rd2], %rd317;
	mov.u64 	%rd218, $str$1;
	cvta.global.u64 	%rd219, %rd218;
	{ // callseq 1, 0
	.param .b64 param0;
	st.param.b64 	[param0], %rd219;
	.param .b64 param1;
	st.param.b64 	[param1], %rd62;
	.param .b32 retval0;
	call.uni (retval0), 
	vprintf, 
	(
	param0, 
	param1
	);
	ld.param.b32 	%r161, [retval0];
	} // callseq 1
	setp.lt.u64 	%p9, %rd317, 4398046511105;
	@%p9 bra 	$L__BB0_13;
	mov.b16 	%rs3, 1;
	st.volatile.shared.u8 	[_ZZ8crackingPhPVbE7foundIt], %rs3;
	st.volatile.global.u8 	[%rd1], %rs3;
$L__BB0_13:
	mov.b64 	{%r163, %r164}, %rd313;
	shf.l.wrap.b32 	%r165, %r163, %r164, 7;
	shf.l.wrap.b32 	%r166, %r164, %r163, 7;
	mov.b64 	%rd221, {%r166, %r165};
	sub.s64 	%rd222, %rd312, %rd221;
	mov.b64 	{%r167, %r168}, %rd314;
	shf.l.wrap.b32 	%r169, %r167, %r168, 13;
	shf.l.wrap.b32 	%r170, %r168, %r167, 13;
	mov.b64 	%rd223, {%r170, %r169};
	xor.b64  	%rd224, %rd313, %rd223;
	mov.b64 	{%r171, %r172}, %rd315;
	shf.l.wrap.b32 	%r173, %r172, %r171, 5;
	shf.l.wrap.b32 	%r174, %r171, %r172, 5;
	mov.b64 	%rd225, {%r174, %r173};
	add.s64 	%rd226, %rd314, %rd225;
	add.s64 	%rd227, %rd222, %rd315;
	add.s64 	%rd325, %rd222, %rd224;
	mov.b64 	{%r175, %r176}, %rd226;
	shf.l.wrap.b32 	%r177, %r175, %r176, 7;
	shf.l.wrap.b32 	%r178, %r176, %r175, 7;
	mov.b64 	%rd228, {%r178, %r177};
	sub.s64 	%rd229, %rd224, %rd228;
	mov.b64 	{%r179, %r180}, %rd227;
	shf.l.wrap.b32 	%r181, %r179, %r180, 13;
	shf.l.wrap.b32 	%r182, %r180, %r179, 13;
	mov.b64 	%rd230, {%r182, %r181};
	xor.b64  	%rd231, %rd226, %rd230;
	mov.b64 	{%r183, %r184}, %rd325;
	shf.l.wrap.b32 	%r185, %r184, %r183, 5;
	shf.l.wrap.b32 	%r186, %r183, %r184, 5;
	mov.b64 	%rd232, {%r186, %r185};
	add.s64 	%rd233, %rd227, %rd232;
	add.s64 	%rd234, %rd229, %rd325;
	add.s64 	%rd324, %rd229, %rd231;
	mov.b64 	{%r187, %r188}, %rd233;
	shf.l.wrap.b32 	%r189, %r187, %r188, 7;
	shf.l.wrap.b32 	%r190, %r188, %r187, 7;
	mov.b64 	%rd235, {%r190, %r189};
	sub.s64 	%rd236, %rd231, %rd235;
	mov.b64 	{%r191, %r192}, %rd234;
	shf.l.wrap.b32 	%r193, %r191, %r192, 13;
	shf.l.wrap.b32 	%r194, %r192, %r191, 13;
	mov.b64 	%rd237, {%r194, %r193};
	xor.b64  	%rd238, %rd233, %rd237;
	mov.b64 	{%r195, %r196}, %rd324;
	shf.l.wrap.b32 	%r197, %r196, %r195, 5;
	shf.l.wrap.b32 	%r198, %r195, %r196, 5;
	mov.b64 	%rd239, {%r198, %r197};
	add.s64 	%rd240, %rd234, %rd239;
	add.s64 	%rd241, %rd236, %rd324;
	add.s64 	%rd242, %rd236, %rd238;
	mov.b64 	{%r199, %r200}, %rd240;
	shf.l.wrap.b32 	%r201, %r199, %r200, 7;
	shf.l.wrap.b32 	%r202, %r200, %r199, 7;
	mov.b64 	%rd243, {%r202, %r201};
	sub.s64 	%rd244, %rd238, %rd243;
	mov.b64 	{%r203, %r204}, %rd241;
	shf.l.wrap.b32 	%r205, %r203, %r204, 13;
	shf.l.wrap.b32 	%r206, %r204, %r203, 13;
	mov.b64 	%rd245, {%r206, %r205};
	xor.b64  	%rd246, %rd240, %rd245;
	mov.b64 	{%r207, %r208}, %rd242;
	shf.l.wrap.b32 	%r209, %r208, %r207, 5;
	shf.l.wrap.b32 	%r210, %r207, %r208, 5;
	mov.b64 	%rd247, {%r210, %r209};
	add.s64 	%rd248, %rd241, %rd247;
	add.s64 	%rd249, %rd244, %rd242;
	add.s64 	%rd322, %rd244, %rd246;
	mov.b64 	{%r211, %r212}, %rd248;
	shf.l.wrap.b32 	%r213, %r211, %r212, 7;
	shf.l.wrap.b32 	%r214, %r212, %r211, 7;
	mov.b64 	%rd250, {%r214, %r213};
	sub.s64 	%rd251, %rd246, %rd250;
	mov.b64 	{%r215, %r216}, %rd249;
	shf.l.wrap.b32 	%r217, %r215, %r216, 13;
	shf.l.wrap.b32 	%r218, %r216, %r215, 13;
	mov.b64 	%rd252, {%r218, %r217};
	xor.b64  	%rd253, %rd248, %rd252;
	mov.b64 	{%r219, %r220}, %rd322;
	shf.l.wrap.b32 	%r221, %r220, %r219, 5;
	shf.l.wrap.b32 	%r222, %r219, %r220, 5;
	mov.b64 	%rd254, {%r222, %r221};
	add.s64 	%rd255, %rd249, %rd254;
	add.s64 	%rd256, %rd251, %rd322;
	add.s64 	%rd321, %rd251, %rd253;
	mov.b64 	{%r223, %r224}, %rd255;
	shf.l.wrap.b32 	%r225, %r223, %r224, 7;
	shf.l.wrap.b32 	%r226, %r224, %r223, 7;
	mov.b64 	%rd257, {%r226, %r225};
	sub.s64 	%rd258, %rd253, %rd257;
	mov.b64 	{%r227, %r228}, %rd256;
	shf.l.wrap.b32 	%r229, %r227, %r228, 13;
	shf.l.wrap.b32 	%r230, %r228, %r227, 13;
	mov.b64 	%rd259, {%r230, %r229};
	xor.b64  	%rd260, %rd255, %rd259;
	mov.b64 	{%r231, %r232}, %rd321;
	shf.l.wrap.b32 	%r233, %r232, %r231, 5;
	shf.l.wrap.b32 	%r234, %r231, %r232, 5;
	mov.b64 	%rd261, {%r234, %r233};
	add.s64 	%rd262, %rd256, %rd261;
	add.s64 	%rd263, %rd258, %rd321;
	add.s64 	%rd264, %rd258, %rd260;
	mov.b64 	{%r235, %r236}, %rd262;
	shf.l.wrap.b32 	%r237, %r235, %r236, 7;
	shf.l.wrap.b32 	%r238, %r236, %r235, 7;
	mov.b64 	%rd265, {%r238, %r237};
	sub.s64 	%rd266, %rd260, %rd265;
	mov.b64 	{%r239, %r240}, %rd263;
	shf.l.wrap.b32 	%r241, %r239, %r240, 13;
	shf.l.wrap.b32 	%r242, %r240, %r239, 13;
	mov.b64 	%rd267, {%r242, %r241};
	xor.b64  	%rd268, %rd262, %rd267;
	mov.b64 	{%r243, %r244}, %rd264;
	shf.l.wrap.b32 	%r245, %r244, %r243, 5;
	shf.l.wrap.b32 	%r246, %r243, %r244, 5;
	mov.b64 	%rd269, {%r246, %r245};
	add.s64 	%rd270, %rd263, %rd269;
	add.s64 	%rd43, %rd266, %rd264;
	add.s64 	%rd319, %rd266, %rd268;
	mov.b64 	{%r247, %r248}, %rd270;
	shf.l.wrap.b32 	%r249, %r247, %r248, 7;
	shf.l.wrap.b32 	%r250, %r248, %r247, 7;
	mov.b64 	%rd271, {%r250, %r249};
	sub.s64 	%rd45, %rd268, %rd271;
	mov.b64 	{%r251, %r252}, %rd43;
	shf.l.wrap.b32 	%r253, %r251, %r252, 13;
	shf.l.wrap.b32 	%r254, %r252, %r251, 13;
	mov.b64 	%rd272, {%r254, %r253};
	xor.b64  	%rd312, %rd270, %rd272;
	add.s64 	%rd315, %rd45, %rd312;
	cvt.u32.u64 	%r255, %rd325;
	{ .reg .b32 tmp; mov.b64 {tmp, %r256}, %rd325; }
	cvt.u32.u64 	%r257, %rd324;
	{ .reg .b32 tmp; mov.b64 {tmp, %r258}, %rd324; }
	cvt.u32.u64 	%r259, %rd242;
	and.b32  	%r260, %r259, 16777215;
	{ .reg .b32 tmp; mov.b64 {tmp, %r261}, %rd242; }
	cvt.u32.u64 	%r262, %rd322;
	{ .reg .b32 tmp; mov.b64 {tmp, %r263}, %rd322; }
	cvt.u32.u64 	%r264, %rd321;
	{ .reg .b32 tmp; mov.b64 {tmp, %r265}, %rd321; }
	cvt.u32.u64 	%r266, %rd264;
	{ .reg .b32 tmp; mov.b64 {tmp, %r267}, %rd264; }
	cvt.u32.u64 	%r268, %rd319;
	{ .reg .b32 tmp; mov.b64 {tmp, %r269}, %rd319; }
	cvt.u32.u64 	%r270, %rd315;
	and.b32  	%r271, %r270, 16777215;
	{ .reg .b32 tmp; mov.b64 {tmp, %r272}, %rd315; }
	add.s32 	%r273, %r255, 1242182624;
	shf.l.wrap.b32 	%r274, %r273, %r273, 7;
	add.s32 	%r275, %r274, 814995402;
	and.b32  	%r276, %r275, 1910503391;
	or.b32  	%r277, %r276, -2078277632;
	add.s32 	%r278, %r276, 1401694262;
	shf.l.wrap.b32 	%r279, %r278, %r278, 25;
	and.b32  	%r280, %r275, 814995402;
	and.b32  	%r281, %r275, 537318484;
	xor.b32  	%r282, %r281, 705092692;
	or.b32  	%r283, %r280, %r282;
	add.s32 	%r284, %r256, %r283;
	add.s32 	%r285, %r284, 160265564;
	shf.l.wrap.b32 	%r286, %r285, %r285, 12;
	add.s32 	%r287, %r286, %r277;
	and.b32  	%r288, %r287, 29386521;
	and.b32  	%r289, %r275, 1881084096;
	or.b32  	%r290, %r288, %r289;
	or.b32  	%r291, %r290, -1946155008;
	sub.s32 	%r292, %r291, %r277;
	shf.l.wrap.b32 	%r293, %r292, %r292, 20;
	sub.s32 	%r294, %r293, %r283;
	add.s32 	%r295, %r294, -549830150;
	and.b32  	%r296, %r291, %r277;
	and.b32  	%r297, %r290, 814962632;
	xor.b32  	%r298, %r297, 814995402;
	or.b32  	%r299, %r296, %r298;
	add.s32 	%r300, %r257, %r299;
	add.s32 	%r301, %r300, 1311198511;
	shf.l.wrap.b32 	%r302, %r301, %r301, 17;
	add.s32 	%r303, %r302, %r291;
	and.b32  	%r304, %r303, 29419009;
	and.b32  	%r305, %r287, 24;
	or.b32  	%r306, %r304, %r305;
	or.b32  	%r307, %r306, -1105262234;
	sub.s32 	%r308, %r307, %r291;
	shf.l.wrap.b32 	%r309, %r308, %r308, 15;
	sub.s32 	%r310, %r309, %r299;
	add.s32 	%r311, %r310, -705092692;
	and.b32  	%r312, %r307, %r291;
	xor.b32  	%r313, %r306, 1105262233;
	and.b32  	%r314, %r313, %r277;
	or.b32  	%r315, %r312, %r314;
	add.s32 	%r316, %r258, %r315;
	add.s32 	%r317, %r316, -229529928;
	shf.l.wrap.b32 	%r318, %r317, %r317, 22;
	add.s32 	%r319, %r318, %r307;
	and.b32  	%r320, %r319, 29417472;
	and.b32  	%r321, %r303, 1537;
	or.b32  	%r322, %r320, %r321;
	or.b32  	%r323, %r322, -1174142960;
	sub.s32 	%r324, %r323, %r307;
	shf.l.wrap.b32 	%r325, %r324, %r324, 10;
	sub.s32 	%r326, %r325, %r315;
	add.s32 	%r327, %r326, -814995402;
	and.b32  	%r328, %r323, %r307;
	xor.b32  	%r329, %r322, 1172013001;
	and.b32  	%r330, %r329, %r291;
	or.b32  	%r331, %r328, %r330;
	add.s32 	%r332, %r276, %r259;
	add.s32 	%r333, %r332, %r331;
	add.s32 	%r334, %r333, 2040270767;
	shf.l.wrap.b32 	%r335, %r334, %r334, 7;
	add.s32 	%r336, %r335, %r323;
	and.b32  	%r337, %r336, 62971904;
	or.b32  	%r338, %r337, 1211043408;
	sub.s32 	%r339, %r338, %r323;
	shf.l.wrap.b32 	%r340, %r339, %r339, 25;
	add.s32 	%r341, %r277, %r331;
	sub.s32 	%r342, %r340, %r341;
	and.b32  	%r343, %r338, %r323;
	xor.b32  	%r344, %r337, -1211047633;
	and.b32  	%r345, %r344, %r307;
	or.b32  	%r346, %r343, %r345;
	add.s32 	%r347, %r261, 1200080426;
	add.s32 	%r348, %r291, %r346;
	add.s32 	%r349, %r348, %r347;
	shf.l.wrap.b32 	%r350, %r349, %r349, 12;
	add.s32 	%r351, %r350, %r338;
	and.b32  	%r352, %r351, 1640816640;
	or.b32  	%r353, %r352, 69340246;
	sub.s32 	%r354, %r353, %r338;
	shr.u32 	%r355, %r354, 12;
	sub.s32 	%r356, %r355, %r348;
	and.b32  	%r357, %r353, %r338;
	xor.b32  	%r358, %r352, -1144724991;
	and.b32  	%r359, %r358, %r323;
	or.b32  	%r360, %r357, %r359;
	add.s32 	%r361, %r262, -1473231341;
	add.s32 	%r362, %r307, %r360;
	add.s32 	%r363, %r362, %r361;
	shf.l.wrap.b32 	%r364, %r363, %r363, 17;
	add.s32 	%r365, %r364, %r353;
	and.b32  	%r366, %r365, 1615618110;
	and.b32  	%r367, %r351, 25198592;
	or.b32  	%r368, %r366, %r367;
	or.b32  	%r369, %r368, -1778311679;
	sub.s32 	%r370, %r369, %r353;
	shf.l.wrap.b32 	%r371, %r370, %r370, 15;
	sub.s32 	%r372, %r371, %r362;
	and.b32  	%r373, %r369, %r353;
	xor.b32  	%r374, %r368, 1240391760;
	and.b32  	%r375, %r374, %r338;
	or.b32  	%r376, %r373, %r375;
	add.s32 	%r377, %r263, -45705983;
	add.s32 	%r378, %r323, %r376;
	add.s32 	%r379, %r378, %r377;
	shf.l.wrap.b32 	%r380, %r379, %r379, 22;
	add.s32 	%r381, %r380, %r369;
	and.b32  	%r382, %r381, 1615625276;
	and.b32  	%r383, %r365, 2;
	or.b32  	%r384, %r382, %r383;
	or.b32  	%r385, %r384, -2077064256;
	sub.s32 	%r386, %r385, %r369;
	shf.l.wrap.b32 	%r387, %r386, %r386, 10;
	sub.s32 	%r388, %r387, %r378;
	and.b32  	%r389, %r385, %r369;
	xor.b32  	%r390, %r384, 1640786966;
	and.b32  	%r391, %r390, %r353;
	or.b32  	%r392, %r389, %r391;
	add.s32 	%r393, %r264, 1770035416;
	add.s32 	%r394, %r338, %r392;
	add.s32 	%r395, %r394, %r393;
	shf.l.wrap.b32 	%r396, %r395, %r395, 7;
	add.s32 	%r397, %r396, %r385;
	and.b32  	%r398, %r397, 1618766908;
	and.b32  	%r399, %r381, 4096;
	or.b32  	%r400, %r398, %r399;
	or.b32  	%r401, %r400, -1677655615;
	sub.s32 	%r402, %r401, %r385;
	shf.l.wrap.b32 	%r403, %r402, %r402, 25;
	sub.s32 	%r404, %r403, %r394;
	and.b32  	%r405, %r401, %r385;
	xor.b32  	%r406, %r400, 1674378814;
	and.b32  	%r407, %r406, %r369;
	or.b32  	%r408, %r405, %r407;
	add.s32 	%r409, %r265, -1958414417;
	add.s32 	%r410, %r353, %r408;
	add.s32 	%r411, %r410, %r409;
	shf.l.wrap.b32 	%r412, %r411, %r411, 12;
	add.s32 	%r413, %r412, %r401;
	and.b32  	%r414, %r413, 2021157948;
	or.b32  	%r415, %r414, -2021424192;
	sub.s32 	%r416, %r415, %r401;
	shf.l.wrap.b32 	%r417, %r416, %r416, 20;
	sub.s32 	%r418, %r417, %r410;
	and.b32  	%r419, %r415, %r401;
	xor.b32  	%r420, %r414, 1618771006;
	and.b32  	%r421, %r420, %r385;
	or.b32  	%r422, %r419, %r421;
	add.s32 	%r423, %r266, -42063;
	add.s32 	%r424, %r369, %r422;
	add.s32 	%r425, %r424, %r423;
	shf.l.wrap.b32 	%r426, %r425, %r425, 17;
	add.s32 	%r427, %r426, %r415;
	and.b32  	%r428, %r427, 2146438204;
	and.b32  	%r429, %r413, 548864;
	or.b32  	%r430, %r428, %r429;
	or.b32  	%r431, %r430, -2147122237;
	sub.s32 	%r432, %r431, %r415;
	shf.l.wrap.b32 	%r433, %r432, %r432, 15;
	sub.s32 	%r434, %r433, %r424;
	and.b32  	%r435, %r431, %r415;
	xor.b32  	%r436, %r430, 2088270908;
	and.b32  	%r437, %r436, %r401;
	or.b32  	%r438, %r435, %r437;
	add.s32 	%r439, %r385, %r438;
	add.s32 	%r440, %r267, %r439;
	add.s32 	%r441, %r440, -1990404162;
	shf.l.wrap.b32 	%r442, %r441, %r441, 22;
	add.s32 	%r443, %r442, %r431;
	and.b32  	%r444, %r443, 15732607;
	and.b32  	%r445, %r427, 2130706432;
	or.b32  	%r446, %r444, %r445;
	or.b32  	%r447, %r446, -2146955136;
	sub.s32 	%r448, %r447, %r431;
	shf.l.wrap.b32 	%r449, %r448, %r448, 10;
	sub.s32 	%r450, %r449, %r439;
	and.b32  	%r451, %r447, %r431;
	xor.b32  	%r452, %r446, 2146692988;
	and.b32  	%r453, %r452, %r415;
	or.b32  	%r454, %r451, %r453;
	add.s32 	%r455, %r268, 1804603682;
	add.s32 	%r456, %r401, %r454;
	add.s32 	%r457, %r456, %r455;
	shf.l.wrap.b32 	%r458, %r457, %r457, 7;
	add.s32 	%r459, %r458, %r447;
	and.b32  	%r460, %r459, 15736695;
	or.b32  	%r461, %r460, 1058005000;
	sub.s32 	%r462, %r461, %r447;
	shf.l.wrap.b32 	%r463, %r462, %r462, 25;
	sub.s32 	%r464, %r463, %r456;
	and.b32  	%r465, %r461, %r447;
	xor.b32  	%r466, %r460, -1058009097;
	and.b32  	%r467, %r466, %r431;
	or.b32  	%r468, %r465, %r467;
	add.s32 	%r469, %r269, -40341101;
	add.s32 	%r470, %r415, %r468;
	add.s32 	%r471, %r470, %r469;
	shf.l.wrap.b32 	%r472, %r471, %r471, 12;
	add.s32 	%r473, %r472, %r461;
	and.b32  	%r474, %r473, 15736695;
	or.b32  	%r475, %r474, 1074520200;
	sub.s32 	%r476, %r475, %r461;
	shf.l.wrap.b32 	%r477, %r476, %r476, 20;
	sub.s32 	%r478, %r477, %r470;
	and.b32  	%r479, %r475, %r461;
	xor.b32  	%r480, %r474, -1074782345;
	and.b32  	%r481, %r480, %r447;
	or.b32  	%r482, %r479, %r481;
	add.s32 	%r483, %r431, %r482;
	add.s32 	%r484, %r270, %r483;
	add.s32 	%r485, %r484, -1502002290;
	shf.l.wrap.b32 	%r486, %r485, %r485, 17;
	add.s32 	%r487, %r486, %r475;
	and.b32  	%r488, %r487, 16744439;
	or.b32  	%r489, %r488, 2097152000;
	sub.s32 	%r490, %r489, %r475;
	shf.l.wrap.b32 	%r491, %r490, %r490, 15;
	sub.s32 	%r492, %r491, %r483;
	and.b32  	%r493, %r489, %r475;
	xor.b32  	%r494, %r488, 50331519;
	and.b32  	%r495, %r494, %r461;
	or.b32  	%r496, %r493, %r495;
	add.s32 	%r497, %r272, 1236535329;
	add.s32 	%r498, %r447, %r496;
	add.s32 	%r499, %r498, %r497;
	shf.l.wrap.b32 	%r500, %r499, %r499, 22;
	add.s32 	%r501, %r500, %r489;
	and.b32  	%r502, %r501, 1610612735;
	or.b32  	%r503, %r502, 536870912;
	sub.s32 	%r504, %r503, %r489;
	shf.l.wrap.b32 	%r505, %r504, %r504, 10;
	sub.s32 	%r506, %r505, %r498;
	and.b32  	%r507, %r501, %r475;
	xor.b32  	%r508, %r474, -1074520201;
	and.b32  	%r509, %r489, %r508;
	or.b32  	%r510, %r507, %r509;
	add.s32 	%r511, %r295, %r461;
	add.s32 	%r512, %r511, %r510;
	add.s32 	%r513, %r512, 223768076;
	shf.l.wrap.b32 	%r514, %r513, %r513, 5;
	add.s32 	%r515, %r514, %r503;
	and.b32  	%r516, %r515, %r489;
	xor.b32  	%r517, %r488, -2097152001;
	and.b32  	%r518, %r502, %r517;
	or.b32  	%r519, %r516, %r518;
	add.s32 	%r520, %r372, %r475;
	add.s32 	%r521, %r520, %r519;
	add.s32 	%r522, %r521, 403729709;
	shf.l.wrap.b32 	%r523, %r522, %r522, 9;
	add.s32 	%r524, %r523, %r515;
	and.b32  	%r525, %r524, %r503;
	xor.b32  	%r526, %r502, -536870913;
	and.b32  	%r527, %r515, %r526;
	or.b32  	%r528, %r525, %r527;
	add.s32 	%r529, %r450, %r489;
	add.s32 	%r530, %r529, %r528;
	add.s32 	%r531, %r530, -1660845421;
	shf.l.wrap.b32 	%r532, %r531, %r531, 14;
	add.s32 	%r533, %r532, %r524;
	and.b32  	%r534, %r533, %r515;
	not.b32 	%r535, %r515;
	and.b32  	%r536, %r524, %r535;
	or.b32  	%r537, %r534, %r536;
	add.s32 	%r538, %r279, %r503;
	add.s32 	%r539, %r538, %r537;
	add.s32 	%r540, %r539, -1616079926;
	shf.l.wrap.b32 	%r541, %r540, %r540, 20;
	add.s32 	%r542, %r541, %r533;
	and.b32  	%r543, %r542, %r524;
	not.b32 	%r544, %r524;
	and.b32  	%r545, %r533, %r544;
	or.b32  	%r546, %r543, %r545;
	add.s32 	%r547, %r356, %r515;
	add.s32 	%r548, %r547, %r546;
	add.s32 	%r549, %r548, 1862748723;
	shf.l.wrap.b32 	%r550, %r549, %r549, 5;
	add.s32 	%r551, %r550, %r542;
	and.b32  	%r552, %r551, %r533;
	not.b32 	%r553, %r533;
	and.b32  	%r554, %r542, %r553;
	or.b32  	%r555, %r552, %r554;
	add.s32 	%r556, %r434, %r524;
	add.s32 	%r557, %r556, %r555;
	add.s32 	%r558, %r557, 38058146;
	shf.l.wrap.b32 	%r559, %r558, %r558, 9;
	add.s32 	%r560, %r559, %r551;
	and.b32  	%r561, %r560, %r542;
	not.b32 	%r562, %r542;
	and.b32  	%r563, %r551, %r562;
	or.b32  	%r564, %r561, %r563;
	add.s32 	%r565, %r506, %r533;
	add.s32 	%r566, %r565, %r564;
	add.s32 	%r567, %r566, -1897013664;
	shf.l.wrap.b32 	%r568, %r567, %r567, 14;
	add.s32 	%r569, %r568, %r560;
	and.b32  	%r570, %r569, %r551;
	not.b32 	%r571, %r551;
	and.b32  	%r572, %r560, %r571;
	or.b32  	%r573, %r570, %r572;
	add.s32 	%r574, %r342, %r542;
	add.s32 	%r575, %r574, %r573;
	add.s32 	%r576, %r575, -229118951;
	shf.l.wrap.b32 	%r577, %r576, %r576, 20;
	add.s32 	%r578, %r577, %r569;
	and.b32  	%r579, %r578, %r560;
	not.b32 	%r580, %r560;
	and.b32  	%r581, %r569, %r580;
	or.b32  	%r582, %r579, %r581;
	add.s32 	%r583, %r418, %r551;
	add.s32 	%r584, %r583, %r582;
	add.s32 	%r585, %r584, -1768106441;
	shf.l.wrap.b32 	%r586, %r585, %r585, 5;
	add.s32 	%r587, %r586, %r578;
	and.b32  	%r588, %r587, %r569;
	not.b32 	%r589, %r569;
	and.b32  	%r590, %r578, %r589;
	or.b32  	%r591, %r588, %r590;
	add.s32 	%r592, %r492, %r560;
	add.s32 	%r593, %r592, %r591;
	add.s32 	%r594, %r593, 482198600;
	shf.l.wrap.b32 	%r595, %r594, %r594, 9;
	add.s32 	%r596, %r595, %r587;
	and.b32  	%r597, %r596, %r578;
	not.b32 	%r598, %r578;
	and.b32  	%r599, %r587, %r598;
	or.b32  	%r600, %r597, %r599;
	add.s32 	%r601, %r327, %r569;
	add.s32 	%r602, %r601, %r600;
	add.s32 	%r603, %r602, 857161369;
	shf.l.wrap.b32 	%r604, %r603, %r603, 14;
	add.s32 	%r605, %r604, %r596;
	and.b32  	%r606, %r605, %r587;
	not.b32 	%r607, %r587;
	and.b32  	%r608, %r596, %r607;
	or.b32  	%r609, %r606, %r608;
	add.s32 	%r610, %r404, %r578;
	add.s32 	%r611, %r610, %r609;
	add.s32 	%r612, %r611, -606503915;
	shf.l.wrap.b32 	%r613, %r612, %r612, 20;
	add.s32 	%r614, %r613, %r605;
	and.b32  	%r615, %r614, %r596;
	not.b32 	%r616, %r596;
	and.b32  	%r617, %r605, %r616;
	or.b32  	%r618, %r615, %r617;
	add.s32 	%r619, %r478, %r587;
	add.s32 	%r620, %r619, %r618;
	add.s32 	%r621, %r620, -1404340366;
	shf.l.wrap.b32 	%r622, %r621, %r621, 5;
	add.s32 	%r623, %r622, %r614;
	and.b32  	%r624, %r623, %r605;
	not.b32 	%r625, %r605;
	and.b32  	%r626, %r614, %r625;
	or.b32  	%r627, %r624, %r626;
	add.s32 	%r628, %r311, %r596;
	add.s32 	%r629, %r628, %r627;
	add.s32 	%r630, %r629, -657509603;
	shf.l.wrap.b32 	%r631, %r630, %r630, 9;
	add.s32 	%r632, %r631, %r623;
	and.b32  	%r633, %r632, %r614;
	not.b32 	%r634, %r614;
	and.b32  	%r635, %r623, %r634;
	or.b32  	%r636, %r633, %r635;
	add.s32 	%r637, %r388, %r605;
	add.s32 	%r638, %r637, %r636;
	add.s32 	%r639, %r638, 1781034456;
	shf.l.wrap.b32 	%r640, %r639, %r639, 14;
	add.s32 	%r641, %r640, %r632;
	and.b32  	%r642, %r641, %r623;
	not.b32 	%r643, %r623;
	and.b32  	%r644, %r632, %r643;
	or.b32  	%r645, %r642, %r644;
	add.s32 	%r646, %r464, %r614;
	add.s32 	%r647, %r646, %r645;
	add.s32 	%r648, %r647, 563755880;
	shf.l.wrap.b32 	%r649, %r648, %r648, 20;
	add.s32 	%r650, %r649, %r641;
	xor.b32  	%r651, %r641, %r632;
	xor.b32  	%r652, %r651, %r650;
	add.s32 	%r653, %r356, %r623;
	add.s32 	%r654, %r653, %r652;
	add.s32 	%r655, %r654, -1731038440;
	shf.l.wrap.b32 	%r656, %r655, %r655, 4;
	add.s32 	%r657, %r656, %r650;
	xor.b32  	%r658, %r650, %r641;
	xor.b32  	%r659, %r658, %r657;
	add.s32 	%r660, %r404, %r632;
	add.s32 	%r661, %r660, %r659;
	add.s32 	%r662, %r661, 502357417;
	shf.l.wrap.b32 	%r663, %r662, %r662, 11;
	add.s32 	%r664, %r663, %r657;
	xor.b32  	%r665, %r657, %r650;
	xor.b32  	%r666, %r665, %r664;
	add.s32 	%r667, %r450, %r641;
	add.s32 	%r668, %r667, %r666;
	add.s32 	%r669, %r668, -465532572;
	shf.l.wrap.b32 	%r670, %r669, %r669, 16;
	add.s32 	%r671, %r670, %r664;
	xor.b32  	%r672, %r664, %r657;
	xor.b32  	%r673, %r672, %r671;
	add.s32 	%r674, %r492, %r650;
	add.s32 	%r675, %r674, %r673;
	add.s32 	%r676, %r675, 1466692734;
	shf.l.wrap.b32 	%r677, %r676, %r676, 23;
	add.s32 	%r678, %r677, %r671;
	xor.b32  	%r679, %r671, %r664;
	xor.b32  	%r680, %r679, %r678;
	add.s32 	%r681, %r295, %r657;
	add.s32 	%r682, %r681, %r680;
	add.s32 	%r683, %r682, -1141427474;
	shf.l.wrap.b32 	%r684, %r683, %r683, 4;
	add.s32 	%r685, %r684, %r678;
	xor.b32  	%r686, %r678, %r671;
	xor.b32  	%r687, %r686, %r685;
	add.s32 	%r688, %r342, %r664;
	add.s32 	%r689, %r688, %r687;
	add.s32 	%r690, %r689, 1449312250;
	shf.l.wrap.b32 	%r691, %r690, %r690, 11;
	add.s32 	%r692, %r691, %r685;
	xor.b32  	%r693, %r685, %r678;
	xor.b32  	%r694, %r693, %r692;
	add.s32 	%r695, %r388, %r671;
	add.s32 	%r696, %r695, %r694;
	add.s32 	%r697, %r696, -109791649;
	shf.l.wrap.b32 	%r698, %r697, %r697, 16;
	add.s32 	%r699, %r698, %r692;
	xor.b32  	%r700, %r692, %r685;
	xor.b32  	%r701, %r700, %r699;
	add.s32 	%r702, %r434, %r678;
	add.s32 	%r703, %r702, %r701;
	add.s32 	%r704, %r703, -1094688577;
	shf.l.wrap.b32 	%r705, %r704, %r704, 23;
	add.s32 	%r706, %r705, %r699;
	xor.b32  	%r707, %r699, %r692;
	xor.b32  	%r708, %r707, %r706;
	add.s32 	%r709, %r478, %r685;
	add.s32 	%r710, %r709, %r708;
	add.s32 	%r711, %r710, 721620275;
	shf.l.wrap.b32 	%r712, %r711, %r711, 4;
	add.s32 	%r713, %r712, %r706;
	xor.b32  	%r714, %r706, %r699;
	xor.b32  	%r715, %r714, %r713;
	add.s32 	%r716, %r279, %r692;
	add.s32 	%r717, %r716, %r715;
	add.s32 	%r718, %r717, -1600719846;
	shf.l.wrap.b32 	%r719, %r718, %r718, 11;
	add.s32 	%r720, %r719, %r713;
	xor.b32  	%r721, %r713, %r706;
	xor.b32  	%r722, %r721, %r720;
	add.s32 	%r723, %r327, %r699;
	add.s32 	%r724, %r723, %r722;
	add.s32 	%r725, %r724, 322003351;
	shf.l.wrap.b32 	%r726, %r725, %r725, 16;
	add.s32 	%r727, %r726, %r720;
	xor.b32  	%r728, %r720, %r713;
	xor.b32  	%r729, %r728, %r727;
	add.s32 	%r730, %r372, %r706;
	add.s32 	%r731, %r730, %r729;
	add.s32 	%r732, %r731, 1549260530;
	shf.l.wrap.b32 	%r733, %r732, %r732, 23;
	add.s32 	%r734, %r733, %r727;
	xor.b32  	%r735, %r727, %r720;
	xor.b32  	%r736, %r735, %r734;
	add.s32 	%r737, %r418, %r713;
	add.s32 	%r738, %r737, %r736;
	add.s32 	%r739, %r738, 1318049930;
	shf.l.wrap.b32 	%r740, %r739, %r739, 4;
	add.s32 	%r741, %r740, %r734;
	xor.b32  	%r742, %r734, %r727;
	xor.b32  	%r743, %r742, %r741;
	add.s32 	%r744, %r464, %r720;
	add.s32 	%r745, %r744, %r743;
	add.s32 	%r746, %r745, 2068547779;
	shf.l.wrap.b32 	%r747, %r746, %r746, 11;
	add.s32 	%r748, %r747, %r741;
	xor.b32  	%r749, %r741, %r734;
	xor.b32  	%r750, %r749, %r748;
	add.s32 	%r751, %r506, %r727;
	add.s32 	%r752, %r751, %r750;
	add.s32 	%r753, %r752, -705792809;
	shf.l.wrap.b32 	%r754, %r753, %r753, 16;
	add.s32 	%r755, %r754, %r748;
	xor.b32  	%r756, %r748, %r741;
	xor.b32  	%r757, %r756, %r755;
	add.s32 	%r758, %r311, %r734;
	add.s32 	%r759, %r758, %r757;
	add.s32 	%r760, %r759, -1601444470;
	shf.l.wrap.b32 	%r761, %r760, %r760, 23;
	add.s32 	%r762, %r761, %r755;
	not.b32 	%r763, %r748;
	or.b32  	%r764, %r762, %r763;
	xor.b32  	%r765, %r764, %r755;
	add.s32 	%r766, %r279, %r741;
	add.s32 	%r767, %r766, %r765;
	add.s32 	%r768, %r767, -1440813468;
	shf.l.wrap.b32 	%r769, %r768, %r768, 6;
	add.s32 	%r770, %r769, %r762;
	not.b32 	%r771, %r755;
	or.b32  	%r772, %r770, %r771;
	xor.b32  	%r773, %r772, %r762;
	add.s32 	%r774, %r388, %r748;
	add.s32 	%r775, %r774, %r773;
	add.s32 	%r776, %r775, 1172597398;
	shf.l.wrap.b32 	%r777, %r776, %r776, 10;
	add.s32 	%r778, %r777, %r770;
	not.b32 	%r779, %r762;
	or.b32  	%r780, %r778, %r779;
	xor.b32  	%r781, %r780, %r770;
	add.s32 	%r782, %r492, %r755;
	add.s32 	%r783, %r782, %r781;
	add.s32 	%r784, %r783, 85647385;
	shf.l.wrap.b32 	%r785, %r784, %r784, 15;
	add.s32 	%r786, %r785, %r778;
	not.b32 	%r787, %r770;
	or.b32  	%r788, %r786, %r787;
	xor.b32  	%r789, %r788, %r778;
	add.s32 	%r790, %r356, %r762;
	add.s32 	%r791, %r790, %r789;
	add.s32 	%r792, %r791, -1788093937;
	shf.l.wrap.b32 	%r793, %r792, %r792, 21;
	add.s32 	%r794, %r793, %r786;
	not.b32 	%r795, %r778;
	or.b32  	%r796, %r794, %r795;
	xor.b32  	%r797, %r796, %r786;
	add.s32 	%r798, %r464, %r770;
	add.s32 	%r799, %r798, %r797;
	add.s32 	%r800, %r799, -104118111;
	shf.l.wrap.b32 	%r801, %r800, %r800, 6;
	add.s32 	%r802, %r801, %r794;
	not.b32 	%r803, %r786;
	or.b32  	%r804, %r802, %r803;
	xor.b32  	%r805, %r804, %r794;
	add.s32 	%r806, %r327, %r778;
	add.s32 	%r807, %r806, %r805;
	add.s32 	%r808, %r807, -850461276;
	shf.l.wrap.b32 	%r809, %r808, %r808, 10;
	add.s32 	%r810, %r809, %r802;
	not.b32 	%r811, %r794;
	or.b32  	%r812, %r810, %r811;
	xor.b32  	%r813, %r812, %r802;
	add.s32 	%r814, %r434, %r786;
	add.s32 	%r815, %r814, %r813;
	add.s32 	%r816, %r815, -1009460;
	shf.l.wrap.b32 	%r817, %r816, %r816, 15;
	add.s32 	%r818, %r817, %r810;
	not.b32 	%r819, %r802;
	or.b32  	%r820, %r818, %r819;
	xor.b32  	%r821, %r820, %r810;
	add.s32 	%r822, %r295, %r794;
	add.s32 	%r823, %r822, %r821;
	add.s32 	%r824, %r823, -1665358213;
	shf.l.wrap.b32 	%r825, %r824, %r824, 21;
	add.s32 	%r826, %r825, %r818;
	not.b32 	%r827, %r810;
	or.b32  	%r828, %r826, %r827;
	xor.b32  	%r829, %r828, %r818;
	add.s32 	%r830, %r404, %r802;
	add.s32 	%r831, %r830, %r829;
	add.s32 	%r832, %r831, 103277943;
	shf.l.wrap.b32 	%r833, %r832, %r832, 6;
	add.s32 	%r834, %r833, %r826;
	not.b32 	%r835, %r818;
	or.b32  	%r836, %r834, %r835;
	xor.b32  	%r837, %r836, %r826;
	add.s32 	%r838, %r506, %r810;
	add.s32 	%r839, %r838, %r837;
	add.s32 	%r840, %r839, -1267147073;
	shf.l.wrap.b32 	%r841, %r840, %r840, 10;
	add.s32 	%r842, %r841, %r834;
	not.b32 	%r843, %r826;
	or.b32  	%r844, %r842, %r843;
	xor.b32  	%r845, %r844, %r834;
	add.s32 	%r846, %r372, %r818;
	add.s32 	%r847, %r846, %r845;
	add.s32 	%r848, %r847, -86967039;
	shf.l.wrap.b32 	%r849, %r848, %r848, 15;
	add.s32 	%r850, %r849, %r842;
	not.b32 	%r851, %r834;
	or.b32  	%r852, %r850, %r851;
	xor.b32  	%r853, %r852, %r842;
	add.s32 	%r854, %r478, %r826;
	add.s32 	%r855, %r854, %r853;
	add.s32 	%r856, %r855, 1349492750;
	shf.l.wrap.b32 	%r857, %r856, %r856, 21;
	add.s32 	%r858, %r857, %r850;
	not.b32 	%r859, %r842;
	or.b32  	%r860, %r858, %r859;
	xor.b32  	%r861, %r860, %r850;
	add.s32 	%r862, %r342, %r834;
	add.s32 	%r863, %r862, %r861;
	add.s32 	%r864, %r863, 30895827;
	shf.l.wrap.b32 	%r865, %r864, %r864, 6;
	add.s32 	%r866, %r865, %r858;
	not.b32 	%r867, %r850;
	or.b32  	%r868, %r866, %r867;
	xor.b32  	%r869, %r868, %r858;
	add.s32 	%r870, %r450, %r842;
	add.s32 	%r871, %r870, %r869;
	add.s32 	%r872, %r871, 870193783;
	shf.l.wrap.b32 	%r873, %r872, %r872, 10;
	add.s32 	%r874, %r873, %r866;
	not.b32 	%r876, %r858;
	or.b32  	%r877, %r874, %r876;
	xor.b32  	%r878, %r877, %r866;
	add.s32 	%r879, %r311, %r850;
	add.s32 	%r880, %r879, %r878;
	add.s32 	%r882, %r880, 112681440;
	shf.l.wrap.b32 	%r883, %r882, %r882, 15;
	add.s32 	%r884, %r883, %r874;
	not.b32 	%r885, %r866;
	or.b32  	%r886, %r884, %r885;
	xor.b32  	%r887, %r886, %r874;
	add.s32 	%r888, %r418, %r858;
	add.s32 	%r889, %r888, %r887;
	add.s32 	%r891, %r889, 1614928866;
	shf.l.wrap.b32 	%r892, %r891, %r891, 21;
	add.s32 	%r893, %r884, %r892;
	add.s32 	%r894, %r893, 814995402;
	xor.b64  	%rd323, %rd242, 2147483648;
	xor.b64  	%rd320, %rd264, 140737488355328;
	xor.b64  	%rd318, %rd315, 2147483648;
	cvt.u32.u64 	%r895, %rd323;
	and.b32  	%r896, %r895, -16777216;
	or.b32  	%r897, %r260, %r896;
	{ .reg .b32 tmp; mov.b64 {tmp, %r898}, %rd320; }
	and.b32  	%r899, %r898, 65280;
	and.b32  	%r900, %r267, -65281;
	or.b32  	%r901, %r899, %r900;
	cvt.u32.u64 	%r902, %rd318;
	and.b32  	%r903, %r902, -16777216;
	or.b32  	%r904, %r271, %r903;
	add.s32 	%r905, %r274, -1298933814;
	and.b32  	%r906, %r905, -1298933814;
	sub.s32 	%r907, 1298933813, %r274;
	and.b32  	%r908, %r907, -1408836524;
	or.b32  	%r909, %r906, %r908;
	add.s32 	%r910, %r256, %r909;
	add.s32 	%r911, %r910, -1953663652;
	shf.l.wrap.b32 	%r912, %r911, %r911, 12;
	add.s32 	%r913, %r912, %r905;
	not.b32 	%r914, %r913;
	and.b32  	%r915, %r913, %r905;
	and.b32  	%r916, %r914, -1298933814;
	or.b32  	%r917, %r915, %r916;
	add.s32 	%r918, %r257, %r917;
	add.s32 	%r919, %r918, -802730705;
	shf.l.wrap.b32 	%r920, %r919, %r919, 17;
	add.s32 	%r921, %r920, %r913;
	and.b32  	%r922, %r921, %r913;
	not.b32 	%r923, %r921;
	and.b32  	%r924, %r905, %r923;
	or.b32  	%r925, %r922, %r924;
	add.s32 	%r926, %r258, %r925;
	add.s32 	%r927, %r926, 1951508152;
	shf.l.wrap.b32 	%r928, %r927, %r927, 22;
	add.s32 	%r929, %r928, %r921;
	and.b32  	%r930, %r929, %r921;
	not.b32 	%r931, %r929;
	and.b32  	%r932, %r913, %r931;
	or.b32  	%r933, %r930, %r932;
	add.s32 	%r934, %r897, %r905;
	add.s32 	%r935, %r934, %r933;
	add.s32 	%r936, %r935, -176418897;
	shf.l.wrap.b32 	%r937, %r936, %r936, 7;
	add.s32 	%r938, %r937, %r929;
	and.b32  	%r939, %r938, %r929;
	not.b32 	%r940, %r938;
	and.b32  	%r941, %r921, %r940;
	or.b32  	%r942, %r939, %r941;
	add.s32 	%r943, %r347, %r913;
	add.s32 	%r944, %r943, %r942;
	shf.l.wrap.b32 	%r945, %r944, %r944, 12;
	add.s32 	%r946, %r945, %r938;
	and.b32  	%r947, %r946, %r938;
	not.b32 	%r948, %r946;
	and.b32  	%r949, %r929, %r948;
	or.b32  	%r950, %r947, %r949;
	add.s32 	%r951, %r361, %r921;
	add.s32 	%r952, %r951, %r950;
	shf.l.wrap.b32 	%r953, %r952, %r952, 17;
	add.s32 	%r954, %r953, %r946;
	and.b32  	%r955, %r954, %r946;
	not.b32 	%r956, %r954;
	and.b32  	%r957, %r938, %r956;
	or.b32  	%r958, %r955, %r957;
	add.s32 	%r959, %r377, %r929;
	add.s32 	%r960, %r959, %r958;
	shf.l.wrap.b32 	%r961, %r960, %r960, 22;
	add.s32 	%r962, %r961, %r954;
	and.b32  	%r963, %r962, %r954;
	not.b32 	%r964, %r962;
	and.b32  	%r965, %r946, %r964;
	or.b32  	%r966, %r963, %r965;
	add.s32 	%r967, %r393, %r938;
	add.s32 	%r968, %r967, %r966;
	shf.l.wrap.b32 	%r969, %r968, %r968, 7;
	add.s32 	%r970, %r969, %r962;
	and.b32  	%r971, %r970, %r962;
	not.b32 	%r972, %r970;
	and.b32  	%r973, %r954, %r972;
	or.b32  	%r974, %r971, %r973;
	add.s32 	%r975, %r409, %r946;
	add.s32 	%r976, %r975, %r974;
	shf.l.wrap.b32 	%r977, %r976, %r976, 12;
	add.s32 	%r978, %r977, %r970;
	and.b32  	%r979, %r978, %r970;
	not.b32 	%r980, %r978;
	and.b32  	%r981, %r962, %r980;
	or.b32  	%r982, %r979, %r981;
	add.s32 	%r983, %r423, %r954;
	add.s32 	%r984, %r983, %r982;
	shf.l.wrap.b32 	%r985, %r984, %r984, 17;
	add.s32 	%r986, %r985, %r978;
	and.b32  	%r987, %r986, %r978;
	not.b32 	%r988, %r986;
	and.b32  	%r989, %r970, %r988;
	or.b32  	%r990, %r987, %r989;
	add.s32 	%r991, %r901, %r962;
	add.s32 	%r992, %r991, %r990;
	add.s32 	%r993, %r992, -1990404162;
	shf.l.wrap.b32 	%r994, %r993, %r993, 22;
	add.s32 	%r995, %r994, %r986;
	and.b32  	%r996, %r995, %r986;
	not.b32 	%r997, %r995;
	and.b32  	%r998, %r978, %r997;
	or.b32  	%r999, %r996, %r998;
	add.s32 	%r1000, %r455, %r970;
	add.s32 	%r1001, %r1000, %r999;
	shf.l.wrap.b32 	%r1002, %r1001, %r1001, 7;
	add.s32 	%r1003, %r1002, %r995;
	and.b32  	%r1004, %r1003, %r995;
	not.b32 	%r1005, %r1003;
	and.b32  	%r1006, %r986, %r1005;
	or.b32  	%r1007, %r1004, %r1006;
	add.s32 	%r1008, %r469, %r978;
	add.s32 	%r1009, %r1008, %r1007;
	shf.l.wrap.b32 	%r1010, %r1009, %r1009, 12;
	add.s32 	%r1011, %r1010, %r1003;
	and.b32  	%r1012, %r1011, %r1003;
	not.b32 	%r1013, %r1011;
	and.b32  	%r1014, %r995, %r1013;
	or.b32  	%r1015, %r1012, %r1014;
	add.s32 	%r1016, %r904, %r986;
	add.s32 	%r1017, %r1016, %r1015;
	add.s32 	%r1018, %r1017, -1502002290;
	shf.l.wrap.b32 	%r1019, %r1018, %r1018, 17;
	add.s32 	%r1020, %r1019, %r1011;
	and.b32  	%r1021, %r1020, %r1011;
	not.b32 	%r1022, %r1020;
	and.b32  	%r1023, %r1003, %r1022;
	or.b32  	%r1024, %r1021, %r1023;
	add.s32 	%r1025, %r497, %r995;
	add.s32 	%r1026, %r1025, %r1024;
	shf.l.wrap.b32 	%r1027, %r1026, %r1026, 22;
	add.s32 	%r1028, %r1027, %r1020;
	and.b32  	%r1029, %r1028, %r1011;
	and.b32  	%r1030, %r1020, %r1013;
	or.b32  	%r1031, %r1029, %r1030;
	add.s32 	%r1032, %r256, %r1003;
	add.s32 	%r1033, %r1032, %r1031;
	add.s32 	%r1034, %r1033, -165796510;
	shf.l.wrap.b32 	%r1035, %r1034, %r1034, 5;
	add.s32 	%r1036, %r1035, %r1028;
	and.b32  	%r1037, %r1036, %r1020;
	and.b32  	%r1038, %r1028, %r1022;
	or.b32  	%r1039, %r1037, %r1038;
	add.s32 	%r1040, %r262, %r1011;
	add.s32 	%r1041, %r1040, %r1039;
	add.s32 	%r1042, %r1041, -1069501632;
	shf.l.wrap.b32 	%r1043, %r1042, %r1042, 9;
	add.s32 	%r1044, %r1043, %r1036;
	and.b32  	%r1045, %r1044, %r1028;
	not.b32 	%r1046, %r1028;
	and.b32  	%r1047, %r1036, %r1046;
	or.b32  	%r1048, %r1045, %r1047;
	add.s32 	%r1049, %r901, %r1020;
	add.s32 	%r1050, %r1049, %r1048;
	add.s32 	%r1051, %r1050, 643717713;
	shf.l.wrap.b32 	%r1052, %r1051, %r1051, 14;
	add.s32 	%r1053, %r1052, %r1044;
	and.b32  	%r1054, %r1053, %r1036;
	not.b32 	%r1055, %r1036;
	and.b32  	%r1056, %r1044, %r1055;
	or.b32  	%r1057, %r1054, %r1056;
	add.s32 	%r1058, %r255, %r1028;
	add.s32 	%r1059, %r1058, %r1057;
	add.s32 	%r1060, %r1059, -373897302;
	shf.l.wrap.b32 	%r1061, %r1060, %r1060, 20;
	add.s32 	%r1062, %r1061, %r1053;
	and.b32  	%r1063, %r1062, %r1044;
	not.b32 	%r1064, %r1044;
	and.b32  	%r1065, %r1053, %r1064;
	or.b32  	%r1066, %r1063, %r1065;
	add.s32 	%r1067, %r261, %r1036;
	add.s32 	%r1068, %r1067, %r1066;
	add.s32 	%r1069, %r1068, -701558691;
	shf.l.wrap.b32 	%r1070, %r1069, %r1069, 5;
	add.s32 	%r1071, %r1070, %r1062;
	and.b32  	%r1072, %r1071, %r1053;
	not.b32 	%r1073, %r1053;
	and.b32  	%r1074, %r1062, %r1073;
	or.b32  	%r1075, %r1072, %r1074;
	add.s32 	%r1076, %r266, %r1044;
	add.s32 	%r1077, %r1076, %r1075;
	add.s32 	%r1078, %r1077, 38016083;
	shf.l.wrap.b32 	%r1079, %r1078, %r1078, 9;
	add.s32 	%r1080, %r1079, %r1071;
	and.b32  	%r1081, %r1080, %r1062;
	not.b32 	%r1082, %r1062;
	and.b32  	%r1083, %r1071, %r1082;
	or.b32  	%r1084, %r1081, %r1083;
	add.s32 	%r1085, %r272, %r1053;
	add.s32 	%r1086, %r1085, %r1084;
	add.s32 	%r1087, %r1086, -660478335;
	shf.l.wrap.b32 	%r1088, %r1087, %r1087, 14;
	add.s32 	%r1089, %r1088, %r1080;
	and.b32  	%r1090, %r1089, %r1071;
	not.b32 	%r1091, %r1071;
	and.b32  	%r1092, %r1080, %r1091;
	or.b32  	%r1093, %r1090, %r1092;
	add.s32 	%r1094, %r897, %r1062;
	add.s32 	%r1095, %r1094, %r1093;
	add.s32 	%r1096, %r1095, -405537848;
	shf.l.wrap.b32 	%r1097, %r1096, %r1096, 20;
	add.s32 	%r1098, %r1097, %r1089;
	and.b32  	%r1099, %r1098, %r1080;
	not.b32 	%r1100, %r1080;
	and.b32  	%r1101, %r1089, %r1100;
	or.b32  	%r1102, %r1099, %r1101;
	add.s32 	%r1103, %r265, %r1071;
	add.s32 	%r1104, %r1103, %r1102;
	add.s32 	%r1105, %r1104, 568446438;
	shf.l.wrap.b32 	%r1106, %r1105, %r1105, 5;
	add.s32 	%r1107, %r1106, %r1098;
	and.b32  	%r1108, %r1107, %r1089;
	not.b32 	%r1109, %r1089;
	and.b32  	%r1110, %r1098, %r1109;
	or.b32  	%r1111, %r1108, %r1110;
	add.s32 	%r1112, %r904, %r1080;
	add.s32 	%r1113, %r1112, %r1111;
	add.s32 	%r1114, %r1113, -1019803690;
	shf.l.wrap.b32 	%r1115, %r1114, %r1114, 9;
	add.s32 	%r1116, %r1115, %r1107;
	and.b32  	%r1117, %r1116, %r1098;
	not.b32 	%r1118, %r1098;
	and.b32  	%r1119, %r1107, %r1118;
	or.b32  	%r1120, %r1117, %r1119;
	add.s32 	%r1121, %r258, %r1089;
	add.s32 	%r1122, %r1121, %r1120;
	add.s32 	%r1123, %r1122, -187363961;
	shf.l.wrap.b32 	%r1124, %r1123, %r1123, 14;
	add.s32 	%r1125, %r1124, %r1116;
	and.b32  	%r1126, %r1125, %r1107;
	not.b32 	%r1127, %r1107;
	and.b32  	%r1128, %r1116, %r1127;
	or.b32  	%r1129, %r1126, %r1128;
	add.s32 	%r1130, %r264, %r1098;
	add.s32 	%r1131, %r1130, %r1129;
	add.s32 	%r1132, %r1131, 1163531501;
	shf.l.wrap.b32 	%r1133, %r1132, %r1132, 20;
	add.s32 	%r1134, %r1133, %r1125;
	and.b32  	%r1135, %r1134, %r1116;
	not.b32 	%r1136, %r1116;
	and.b32  	%r1137, %r1125, %r1136;
	or.b32  	%r1138, %r1135, %r1137;
	add.s32 	%r1139, %r269, %r1107;
	add.s32 	%r1140, %r1139, %r1138;
	add.s32 	%r1141, %r1140, -1444681467;
	shf.l.wrap.b32 	%r1142, %r1141, %r1141, 5;
	add.s32 	%r1143, %r1142, %r1134;
	and.b32  	%r1144, %r1143, %r1125;
	not.b32 	%r1145, %r1125;
	and.b32  	%r1146, %r1134, %r1145;
	or.b32  	%r1147, %r1144, %r1146;
	add.s32 	%r1148, %r257, %r1116;
	add.s32 	%r1149, %r1148, %r1147;
	add.s32 	%r1150, %r1149, -51403784;
	shf.l.wrap.b32 	%r1151, %r1150, %r1150, 9;
	add.s32 	%r1152, %r1151, %r1143;
	and.b32  	%r1153, %r1152, %r1134;
	not.b32 	%r1154, %r1134;
	and.b32  	%r1155, %r1143, %r1154;
	or.b32  	%r1156, %r1153, %r1155;
	add.s32 	%r1157, %r263, %r1125;
	add.s32 	%r1158, %r1157, %r1156;
	add.s32 	%r1159, %r1158, 1735328473;
	shf.l.wrap.b32 	%r1160, %r1159, %r1159, 14;
	add.s32 	%r1161, %r1160, %r1152;
	and.b32  	%r1162, %r1161, %r1143;
	not.b32 	%r1163, %r1143;
	and.b32  	%r1164, %r1152, %r1163;
	or.b32  	%r1165, %r1162, %r1164;
	add.s32 	%r1166, %r268, %r1134;
	add.s32 	%r1167, %r1166, %r1165;
	add.s32 	%r1168, %r1167, -1926607734;
	shf.l.wrap.b32 	%r1169, %r1168, %r1168, 20;
	add.s32 	%r1170, %r1169, %r1161;
	xor.b32  	%r1171, %r1161, %r1152;
	xor.b32  	%r1172, %r1171, %r1170;
	add.s32 	%r1173, %r261, %r1143;
	add.s32 	%r1174, %r1173, %r1172;
	add.s32 	%r1175, %r1174, -378558;
	shf.l.wrap.b32 	%r1176, %r1175, %r1175, 4;
	add.s32 	%r1177, %r1176, %r1170;
	xor.b32  	%r1178, %r1170, %r1161;
	xor.b32  	%r1179, %r1178, %r1177;
	add.s32 	%r1180, %r264, %r1152;
	add.s32 	%r1181, %r1180, %r1179;
	add.s32 	%r1182, %r1181, -2022574463;
	shf.l.wrap.b32 	%r1183, %r1182, %r1182, 11;
	add.s32 	%r1184, %r1183, %r1177;
	xor.b32  	%r1185, %r1177, %r1170;
	xor.b32  	%r1186, %r1185, %r1184;
	add.s32 	%r1187, %r901, %r1161;
	add.s32 	%r1188, %r1187, %r1186;
	add.s32 	%r1189, %r1188, 1839030562;
	shf.l.wrap.b32 	%r1190, %r1189, %r1189, 16;
	add.s32 	%r1191, %r1190, %r1184;
	xor.b32  	%r1192, %r1184, %r1177;
	xor.b32  	%r1193, %r1192, %r1191;
	add.s32 	%r1194, %r904, %r1170;
	add.s32 	%r1195, %r1194, %r1193;
	add.s32 	%r1196, %r1195, -35309556;
	shf.l.wrap.b32 	%r1197, %r1196, %r1196, 23;
	add.s32 	%r1198, %r1197, %r1191;
	xor.b32  	%r1199, %r1191, %r1184;
	xor.b32  	%r1200, %r1199, %r1198;
	add.s32 	%r1201, %r256, %r1177;
	add.s32 	%r1202, %r1201, %r1200;
	add.s32 	%r1203, %r1202, -1530992060;
	shf.l.wrap.b32 	%r1204, %r1203, %r1203, 4;
	add.s32 	%r1205, %r1204, %r1198;
	xor.b32  	%r1206, %r1198, %r1191;
	xor.b32  	%r1207, %r1206, %r1205;
	add.s32 	%r1208, %r897, %r1184;
	add.s32 	%r1209, %r1208, %r1207;
	add.s32 	%r1210, %r1209, 1272893353;
	shf.l.wrap.b32 	%r1211, %r1210, %r1210, 11;
	add.s32 	%r1212, %r1211, %r1205;
	xor.b32  	%r1213, %r1205, %r1198;
	xor.b32  	%r1214, %r1213, %r1212;
	add.s32 	%r1215, %r263, %r1191;
	add.s32 	%r1216, %r1215, %r1214;
	add.s32 	%r1217, %r1216, -155497632;
	shf.l.wrap.b32 	%r1218, %r1217, %r1217, 16;
	add.s32 	%r1219, %r1218, %r1212;
	xor.b32  	%r1220, %r1212, %r1205;
	xor.b32  	%r1221, %r1220, %r1219;
	add.s32 	%r1222, %r266, %r1198;
	add.s32 	%r1223, %r1222, %r1221;
	add.s32 	%r1224, %r1223, -1094730640;
	shf.l.wrap.b32 	%r1225, %r1224, %r1224, 23;
	add.s32 	%r1226, %r1225, %r1219;
	xor.b32  	%r1227, %r1219, %r1212;
	xor.b32  	%r1228, %r1227, %r1226;
	add.s32 	%r1229, %r269, %r1205;
	add.s32 	%r1230, %r1229, %r1228;
	add.s32 	%r1231, %r1230, 681279174;
	shf.l.wrap.b32 	%r1232, %r1231, %r1231, 4;
	add.s32 	%r1233, %r1232, %r1226;
	xor.b32  	%r1234, %r1226, %r1219;
	xor.b32  	%r1235, %r1234, %r1233;
	add.s32 	%r1236, %r255, %r1212;
	add.s32 	%r1237, %r1236, %r1235;
	add.s32 	%r1238, %r1237, -358537222;
	shf.l.wrap.b32 	%r1239, %r1238, %r1238, 11;
	add.s32 	%r1240, %r1239, %r1233;
	xor.b32  	%r1241, %r1233, %r1226;
	xor.b32  	%r1242, %r1241, %r1240;
	add.s32 	%r1243, %r258, %r1219;
	add.s32 	%r1244, %r1243, %r1242;
	add.s32 	%r1245, %r1244, -722521979;
	shf.l.wrap.b32 	%r1246, %r1245, %r1245, 16;
	add.s32 	%r1247, %r1246, %r1240;
	xor.b32  	%r1248, %r1240, %r1233;
	xor.b32  	%r1249, %r1248, %r1247;
	add.s32 	%r1250, %r262, %r1226;
	add.s32 	%r1251, %r1250, %r1249;
	add.s32 	%r1252, %r1251, 76029189;
	shf.l.wrap.b32 	%r1253, %r1252, %r1252, 23;
	add.s32 	%r1254, %r1253, %r1247;
	xor.b32  	%r1255, %r1247, %r1240;
	xor.b32  	%r1256, %r1255, %r1254;
	add.s32 	%r1257, %r265, %r1233;
	add.s32 	%r1258, %r1257, %r1256;
	add.s32 	%r1259, %r1258, -640364487;
	shf.l.wrap.b32 	%r1260, %r1259, %r1259, 4;
	add.s32 	%r1261, %r1260, %r1254;
	xor.b32  	%r1262, %r1254, %r1247;
	xor.b32  	%r1263, %r1262, %r1261;
	add.s32 	%r1264, %r268, %r1240;
	add.s32 	%r1265, %r1264, %r1263;
	add.s32 	%r1266, %r1265, -421815835;
	shf.l.wrap.b32 	%r1267, %r1266, %r1266, 11;
	add.s32 	%r1268, %r1267, %r1261;
	xor.b32  	%r1269, %r1261, %r1254;
	xor.b32  	%r1270, %r1269, %r1268;
	add.s32 	%r1271, %r272, %r1247;
	add.s32 	%r1272, %r1271, %r1270;
	add.s32 	%r1273, %r1272, 530742520;
	shf.l.wrap.b32 	%r1274, %r1273, %r1273, 16;
	add.s32 	%r1275, %r1274, %r1268;
	xor.b32  	%r1276, %r1268, %r1261;
	xor.b32  	%r1277, %r1276, %r1275;
	add.s32 	%r1278, %r257, %r1254;
	add.s32 	%r1279, %r1278, %r1277;
	add.s32 	%r1280, %r1279, -995338651;
	shf.l.wrap.b32 	%r1281, %r1280, %r1280, 23;
	add.s32 	%r1282, %r1281, %r1275;
	not.b32 	%r1283, %r1268;
	or.b32  	%r1284, %r1282, %r1283;
	xor.b32  	%r1285, %r1284, %r1275;
	add.s32 	%r1286, %r255, %r1261;
	add.s32 	%r1287, %r1286, %r1285;
	add.s32 	%r1288, %r1287, -198630844;
	shf.l.wrap.b32 	%r1289, %r1288, %r1288, 6;
	add.s32 	%r1290, %r1289, %r1282;
	not.b32 	%r1291, %r1275;
	or.b32  	%r1292, %r1290, %r1291;
	xor.b32  	%r1293, %r1292, %r1282;
	add.s32 	%r1294, %r263, %r1268;
	add.s32 	%r1295, %r1294, %r1293;
	add.s32 	%r1296, %r1295, 1126891415;
	shf.l.wrap.b32 	%r1297, %r1296, %r1296, 10;
	add.s32 	%r1298, %r1297, %r1290;
	not.b32 	%r1299, %r1282;
	or.b32  	%r1300, %r1298, %r1299;
	xor.b32  	%r1301, %r1300, %r1290;
	add.s32 	%r1302, %r904, %r1275;
	add.s32 	%r1303, %r1302, %r1301;
	add.s32 	%r1304, %r1303, -1416354905;
	shf.l.wrap.b32 	%r1305, %r1304, %r1304, 15;
	add.s32 	%r1306, %r1305, %r1298;
	not.b32 	%r1307, %r1290;
	or.b32  	%r1308, %r1306, %r1307;
	xor.b32  	%r1309, %r1308, %r1298;
	add.s32 	%r1310, %r261, %r1282;
	add.s32 	%r1311, %r1310, %r1309;
	add.s32 	%r1312, %r1311, -57434055;
	shf.l.wrap.b32 	%r1313, %r1312, %r1312, 21;
	add.s32 	%r1314, %r1313, %r1306;
	not.b32 	%r1315, %r1298;
	or.b32  	%r1316, %r1314, %r1315;
	xor.b32  	%r1317, %r1316, %r1306;
	add.s32 	%r1318, %r268, %r1290;
	add.s32 	%r1319, %r1318, %r1317;
	add.s32 	%r1320, %r1319, 1700485571;
	shf.l.wrap.b32 	%r1321, %r1320, %r1320, 6;
	add.s32 	%r1322, %r1321, %r1314;
	not.b32 	%r1323, %r1306;
	or.b32  	%r1324, %r1322, %r1323;
	xor.b32  	%r1325, %r1324, %r1314;
	add.s32 	%r1326, %r258, %r1298;
	add.s32 	%r1327, %r1326, %r1325;
	add.s32 	%r1328, %r1327, -1894986606;
	shf.l.wrap.b32 	%r1329, %r1328, %r1328, 10;
	add.s32 	%r1330, %r1329, %r1322;
	not.b32 	%r1331, %r1314;
	or.b32  	%r1332, %r1330, %r1331;
	xor.b32  	%r1333, %r1332, %r1322;
	add.s32 	%r1334, %r266, %r1306;
	add.s32 	%r1335, %r1334, %r1333;
	add.s32 	%r1336, %r1335, -1051523;
	shf.l.wrap.b32 	%r1337, %r1336, %r1336, 15;
	add.s32 	%r1338, %r1337, %r1330;
	not.b32 	%r1339, %r1322;
	or.b32  	%r1340, %r1338, %r1339;
	xor.b32  	%r1341, %r1340, %r1330;
	add.s32 	%r1342, %r256, %r1314;
	add.s32 	%r1343, %r1342, %r1341;
	add.s32 	%r1344, %r1343, -2054922799;
	shf.l.wrap.b32 	%r1345, %r1344, %r1344, 21;
	add.s32 	%r1346, %r1345, %r1338;
	not.b32 	%r1347, %r1330;
	or.b32  	%r1348, %r1346, %r1347;
	xor.b32  	%r1349, %r1348, %r1338;
	add.s32 	%r1350, %r264, %r1322;
	add.s32 	%r1351, %r1350, %r1349;
	add.s32 	%r1352, %r1351, 1873313359;
	shf.l.wrap.b32 	%r1353, %r1352, %r1352, 6;
	add.s32 	%r1354, %r1353, %r1346;
	not.b32 	%r1355, %r1338;
	or.b32  	%r1356, %r1354, %r1355;
	xor.b32  	%r1357, %r1356, %r1346;
	add.s32 	%r1358, %r272, %r1330;
	add.s32 	%r1359, %r1358, %r1357;
	add.s32 	%r1360, %r1359, -30611744;
	shf.l.wrap.b32 	%r1361, %r1360, %r1360, 10;
	add.s32 	%r1362, %r1361, %r1354;
	not.b32 	%r1363, %r1346;
	or.b32  	%r1364, %r1362, %r1363;
	xor.b32  	%r1365, %r1364, %r1354;
	add.s32 	%r1366, %r262, %r1338;
	add.s32 	%r1367, %r1366, %r1365;
	add.s32 	%r1368, %r1367, -1560198380;
	shf.l.wrap.b32 	%r1369, %r1368, %r1368, 15;
	add.s32 	%r1370, %r1369, %r1362;
	not.b32 	%r1371, %r1354;
	or.b32  	%r1372, %r1370, %r1371;
	xor.b32  	%r1373, %r1372, %r1362;
	add.s32 	%r1374, %r269, %r1346;
	add.s32 	%r1375, %r1374, %r1373;
	add.s32 	%r1376, %r1375, 1309151649;
	shf.l.wrap.b32 	%r1377, %r1376, %r1376, 21;
	add.s32 	%r1378, %r1377, %r1370;
	not.b32 	%r1379, %r1362;
	or.b32  	%r1380, %r1378, %r1379;
	xor.b32  	%r1381, %r1380, %r1370;
	add.s32 	%r1382, %r897, %r1354;
	add.s32 	%r1383, %r1382, %r1381;
	add.s32 	%r1384, %r1383, -145523070;
	shf.l.wrap.b32 	%r1385, %r1384, %r1384, 6;
	add.s32 	%r1386, %r1385, %r1378;
	not.b32 	%r1387, %r1370;
	or.b32  	%r1388, %r1386, %r1387;
	xor.b32  	%r1389, %r1388, %r1378;
	add.s32 	%r1390, %r901, %r1362;
	add.s32 	%r1391, %r1390, %r1389;
	add.s32 	%r1392, %r1391, -1120210379;
	shf.l.wrap.b32 	%r1393, %r1392, %r1392, 10;
	add.s32 	%r1394, %r1393, %r1386;
	not.b32 	%r1396, %r1378;
	or.b32  	%r1397, %r1394, %r1396;
	xor.b32  	%r1398, %r1397, %r1386;
	add.s32 	%r1399, %r257, %r1370;
	add.s32 	%r1400, %r1399, %r1398;
	add.s32 	%r1402, %r1400, 718787259;
	shf.l.wrap.b32 	%r1403, %r1402, %r1402, 15;
	add.s32 	%r1404, %r1403, %r1394;
	not.b32 	%r1405, %r1386;
	or.b32  	%r1406, %r1404, %r1405;
	xor.b32  	%r1407, %r1406, %r1394;
	add.s32 	%r1408, %r265, %r1378;
	add.s32 	%r1409, %r1408, %r1407;
	add.s32 	%r1411, %r1409, -343485551;
	shf.l.wrap.b32 	%r1412, %r1411, %r1411, 21;
	add.s32 	%r1413, %r1404, %r1412;
	add.s32 	%r1414, %r1413, -1298933814;
	xor.b32  	%r1415, %r1386, %r866;
	setp.ne.s32 	%p10, %r1415, -2147483648;
	setp.ne.s32 	%p11, %r894, %r1414;
	or.pred  	%p12, %p10, %p11;
	add.s32 	%r1416, %r1404, -2113929216;
	setp.ne.s32 	%p13, %r884, %r1416;
	or.pred  	%p14, %p12, %p13;
	add.s32 	%r1417, %r1394, -2113929216;
	setp.ne.s32 	%p15, %r874, %r1417;
	or.pred  	%p16, %p14, %p15;
	@%p16 bra 	$L__BB0_15;
	mov.b16 	%rs4, 1;
	st.volatile.shared.u8 	[_ZZ8crackingPhPVbE7foundIt], %rs4;
	st.volatile.global.u8 	[%rd1], %rs4;
	st.shared.u8 	[%r3], %rs4;
$L__BB0_15:
	setp.ne.s32 	%p17, %r1, 0;
	@%p17 bra 	$L__BB0_18;
	ld.volatile.global.u8 	%rs5, [%rd1];
	setp.eq.s16 	%p18, %rs5, 0;
	@%p18 bra 	$L__BB0_18;
	mov.b16 	%rs6, 1;
	st.volatile.shared.u8 	[_ZZ8crackingPhPVbE7foundIt], %rs6;
$L__BB0_18:
	setp.ne.s64 	%p19, %rd34, 0;
	@%p19 bra 	$L__BB0_20;
	ld.volatile.shared.u64 	%rd273, [%r4];
	add.s64 	%rd274, %rd273, 5000000;
	st.volatile.shared.u64 	[%r4], %rd274;
$L__BB0_20:
	bar.sync 	0;
	ld.volatile.shared.u8 	%rs7, [_ZZ8crackingPhPVbE7foundIt];
	setp.eq.s16 	%p20, %rs7, 0;
	add.s64 	%rd314, %rd45, %rd319;
	mov.b64 	{%r1418, %r1419}, %rd319;
	shf.l.wrap.b32 	%r1420, %r1419, %r1418, 5;
	shf.l.wrap.b32 	%r1421, %r1418, %r1419, 5;
	mov.b64 	%rd275, {%r1421, %r1420};
	add.s64 	%rd313, %rd43, %rd275;
	@%p20 bra 	$L__BB0_8;
$L__BB0_21:
	ld.shared.u8 	%rs8, [%r3];
	setp.eq.s16 	%p21, %rs8, 0;
	@%p21 bra 	$L__BB0_23;
	cvt.u32.u64 	%r1422, %rd325;
	and.b32  	%r1423, %r1422, 255;
	add.u64 	%rd276, %SP, 0;
	add.u64 	%rd277, %SPL, 0;
	st.local.u32 	[%rd277], %r1423;
	mov.u64 	%rd278, $str$2;
	cvta.global.u64 	%rd279, %rd278;
	{ // callseq 2, 0
	.param .b64 param0;
	st.param.b64 	[param0], %rd279;
	.param .b64 param1;
	st.param.b64 	[param1], %rd276;
	.param .b32 retval0;
	call.uni (retval0), 
	vprintf, 
	(
	param0, 
	param1
	);
	ld.param.b32 	%r1424, [retval0];
	} // callseq 2
	shr.u32 	%r1426, %r1422, 8;
	and.b32  	%r1427, %r1426, 255;
	st.local.u32 	[%rd277], %r1427;
	{ // callseq 3, 0
	.param .b64 param0;
	st.param.b64 	[param0], %rd279;
	.param .b64 param1;
	st.param.b64 	[param1], %rd276;
	.param .b32 retval0;
	call.uni (retval0), 
	vprintf, 
	(
	param0, 
	param1
	);
	ld.param.b32 	%r1428, [retval0];
	} // callseq 3
	shr.u32 	%r1430, %r1422, 16;
	and.b32  	%r1431, %r1430, 255;
	st.local.u32 	[%rd277], %r1431;
	{ // callseq 4, 0
	.param .b64 param0;
	st.param.b64 	[param0], %rd279;
	.param .b64 param1;
	st.param.b64 	[param1], %rd276;
	.param .b32 retval0;
	call.uni (retval0), 
	vprintf, 
	(
	param0, 
	param1
	);
	ld.param.b32 	%r1432, [retval0];
	} // callseq 4
	shr.u32 	%r1434, %r1422, 24;
	st.local.u32 	[%rd277], %r1434;
	{ // callseq 5, 0
	.param .b64 param0;
	st.param.b64 	[param0], %rd279;
	.param .b64 param1;
	st.param.b64 	[param1], %rd276;
	.param .b32 retval0;
	call.uni (retval0), 
	vprintf, 
	(
	param0, 
	param1
	);
	ld.param.b32 	%r1435, [retval0];
	} // callseq 5
	{ .reg .b32 tmp; mov.b64 {tmp, %r1437}, %rd325; }
	and.b32  	%r1438, %r1437, 255;
	st.local.u32 	[%rd277], %r1438;
	{ // callseq 6, 0
	.param .b64 param0;
	st.param.b64 	[param0], %rd279;
	.param .b64 param1;
	st.param.b64 	[param1], %rd276;
	.param .b32 retval0;
	call.uni (retval0), 
	vprintf, 
	(
	param0, 
	param1
	);
	ld.param.b32 	%r1439, [retval0];
	} // callseq 6
	shr.u64 	%rd280, %rd325, 40;
	cvt.u32.u64 	%r1441, %rd280;
	and.b32  	%r1442, %r1441, 255;
	st.local.u32 	[%rd277], %r1442;
	{ // callseq 7, 0
	.param .b64 param0;
	st.param.b64 	[param0], %rd279;
	.param .b64 param1;
	st.param.b64 	[param1], %rd276;
	.param .b32 retval0;
	call.uni (retval0), 
	vprintf, 
	(
	param0, 
	param1
	);
	ld.param.b32 	%r1443, [retval0];
	} // callseq 7
	shr.u64 	%rd281, %rd325, 48;
	cvt.u32.u64 	%r1445, %rd281;
	and.b32  	%r1446, %r1445, 255;
	st.local.u32 	[%rd277], %r1446;
	{ // callseq 8, 0
	.param .b64 param0;
	st.param.b64 	[param0], %rd279;
	.param .b64 param1;
	st.param.b64 	[param1], %rd276;
	.param .b32 retval0;
	call.uni (retval0), 
	vprintf, 
	(
	param0, 
	param1
	);
	ld.param.b32 	%r1447, [retval0];
	} // callseq 8
	shr.u64 	%rd282, %rd325, 56;
	cvt.u32.u64 	%r1449, %rd282;
	st.local.u32 	[%rd277], %r1449;
	{ // callseq 9, 0
	.param .b64 param0;
	st.param.b64 	[param0], %rd279;
	.param .b64 param1;
	st.param.b64 	[param1], %rd276;
	.param .b32 retval0;
	call.uni (retval0), 
	vprintf, 
	(
	param0, 
	param1
	);
	ld.param.b32 	%r1450, [retval0];
	} // callseq 9
	cvt.u32.u64 	%r1452, %rd324;
	and.b32  	%r1453, %r1452, 255;
	st.local.u32 	[%rd277], %r1453;
	{ // callseq 10, 0
	.param .b64 param0;
	st.param.b64 	[param0], %rd279;
	.param .b64 param1;
	st.param.b64 	[param1], %rd276;
	.param .b32 retval0;
	call.uni (retval0), 
	vprintf, 
	(
	param0, 
	param1
	);
	ld.param.b32 	%r1454, [retval0];
	} // callseq 10
	shr.u32 	%r1456, %r1452, 8;
	and.b32  	%r1457, %r1456, 255;
	st.local.u32 	[%rd277], %r1457;
	{ // callseq 11, 0
	.param .b64 param0;
	st.param.b64 	[param0], %rd279;
	.param .b64 param1;
	st.param.b64 	[param1], %rd276;
	.param .b32 retval0;
	call.uni (retval0), 
	vprintf, 
	(
	param0, 
	param1
	);
	ld.param.b32 	%r1458, [retval0];
	} // callseq 11
	shr.u32 	%r1460, %r1452, 16;
	and.b32  	%r1461, %r1460, 255;
	st.local.u32 	[%rd277], %r1461;
	{ // callseq 12, 0
	.param .b64 param0;
	st.param.b64 	[param0], %rd279;
	.param .b64 param1;
	st.param.b64 	[param1], %rd276;
	.param .b32 retval0;
	call.uni (retval0), 
	vprintf, 
	(
	param0, 
	param1
	);
	ld.param.b32 	%r1462, [retval0];
	} // callseq 12
	shr.u32 	%r1464, %r1452, 24;
	st.local.u32 	[%rd277], %r1464;
	{ // callseq 13, 0
	.param .b64 param0;
	st.param.b64 	[param0], %rd279;
	.param .b64 param1;
	st.param.b64 	[param1], %rd276;
	.param .b32 retval0;
	call.uni (retval0), 
	vprintf, 
	(
	param0, 
	param1
	);
	ld.param.b32 	%r1465, [retval0];
	} // callseq 13
	{ .reg .b32 tmp; mov.b64 {tmp, %r1467}, %rd324; }
	and.b32  	%r1468, %r1467, 255;
	st.local.u32 	[%rd277], %r1468;
	{ // callseq 14, 0
	.param .b64 param0;
	st.param.b64 	[param0], %rd279;
	.param .b64 param1;
	st.param.b64 	[param1], %rd276;
	.param .b32 retval0;
	call.uni (retval0), 
	vprintf, 
	(
	param0, 
	param1
	);
	ld.param.b32 	%r1469, [retval0];
	} // callseq 14
	shr.u64 	%rd283, %rd324, 40;
	cvt.u32.u64 	%r1471, %rd283;
	and.b32  	%r1472, %r1471, 255;
	st.local.u32 	[%rd277], %r1472;
	{ // callseq 15, 0
	.param .b64 param0;
	st.param.b64 	[param0], %rd279;
	.param .b64 param1;
	st.param.b64 	[param1], %rd276;
	.param .b32 retval0;
	call.uni (retval0), 
	vprintf, 
	(
	param0, 
	param1
	);
	ld.param.b32 	%r1473, [retval0];
	} // callseq 15
	shr.u64 	%rd284, %rd324, 48;
	cvt.u32.u64 	%r1475, %rd284;
	and.b32  	%r1476, %r1475, 255;
	st.local.u32 	[%rd277], %r1476;
	{ // callseq 16, 0
	.param .b64 param0;
	st.param.b64 	[param0], %rd279;
	.param .b64 param1;
	st.param.b64 	[param1], %rd276;
	.param .b32 retval0;
	call.uni (retval0), 
	vprintf, 
	(
	param0, 
	param1
	);
	ld.param.b32 	%r1477, [retval0];
	} // callseq 16
	shr.u64 	%rd285, %rd324, 56;
	cvt.u32.u64 	%r1479, %rd285;
	st.local.u32 	[%rd277], %r1479;
	{ // callseq 17, 0
	.param .b64 param0;
	st.param.b64 	[param0], %rd279;
	.param .b64 param1;
	st.param.b64 	[param1], %rd276;
	.param .b32 retval0;
	call.uni (retval0), 
	vprintf, 
	(
	param0, 
	param1
	);
	ld.param.b32 	%r1480, [retval0];
	} // callseq 17
	cvt.u32.u64 	%r1482, %rd323;
	and.b32  	%r1483, %r1482, 255;
	st.local.u32 	[%rd277], %r1483;
	{ // callseq 18, 0
	.param .b64 param0;
	st.param.b64 	[param0], %rd279;
	.param .b64 param1;
	st.param.b64 	[param1], %rd276;
	.param .b32 retval0;
	call.uni (retval0), 
	vprintf, 
	(
	param0, 
	param1
	);
	ld.param.b32 	%r1484, [retval0];
	} // callseq 18
	shr.u32 	%r1486, %r1482, 8;
	and.b32  	%r1487, %r1486, 255;
	st.local.u32 	[%rd277], %r1487;
	{ // callseq 19, 0
	.param .b64 param0;
	st.param.b64 	[param0], %rd279;
	.param .b64 param1;
	st.param.b64 	[param1], %rd276;
	.param .b32 retval0;
	call.uni (retval0), 
	vprintf, 
	(
	param0, 
	param1
	);
	ld.param.b32 	%r1488, [retval0];
	} // callseq 19
	shr.u32 	%r1490, %r1482, 16;
	and.b32  	%r1491, %r1490, 255;
	st.local.u32 	[%rd277], %r1491;
	{ // callseq 20, 0
	.param .b64 param0;
	st.param.b64 	[param0], %rd279;
	.param .b64 param1;
	st.param.b64 	[param1], %rd276;
	.param .b32 retval0;
	call.uni (retval0), 
	vprintf, 
	(
	param0, 
	param1
	);
	ld.param.b32 	%r1492, [retval0];
	} // callseq 20
	shr.u32 	%r1494, %r1482, 24;
	st.local.u32 	[%rd277], %r1494;
	{ // callseq 21, 0
	.param .b64 param0;
	st.param.b64 	[param0], %rd279;
	.param .b64 param1;
	st.param.b64 	[param1], %rd276;
	.param .b32 retval0;
	call.uni (retval0), 
	vprintf, 
	(
	param0, 
	param1
	);
	ld.param.b32 	%r1495, [retval0];
	} // callseq 21
	{ .reg .b32 tmp; mov.b64 {tmp, %r1497}, %rd323; }
	and.b32  	%r1498, %r1497, 255;
	st.local.u32 	[%rd277], %r1498;
	{ // callseq 22, 0
	.param .b64 param0;
	st.param.b64 	[param0], %rd279;
	.param .b64 param1;
	st.param.b64 	[param1], %rd276;
	.param .b32 retval0;
	call.uni (retval0), 
	vprintf, 
	(
	param0, 
	param1
	);
	ld.param.b32 	%r1499, [retval0];
	} // callseq 22
	shr.u64 	%rd286, %rd323, 40;
	cvt.u32.u64 	%r1501, %rd286;
	and.b32  	%r1502, %r1501, 255;
	st.local.u32 	[%rd277], %r1502;
	{ // callseq 23, 0
	.param .b64 param0;
	st.param.b64 	[param0], %rd279;
	.param .b64 param1;
	st.param.b64 	[param1], %rd276;
	.param .b32 retval0;
	call.uni (retval0), 
	vprintf, 
	(
	param0, 
	param1
	);
	ld.param.b32 	%r1503, [retval0];
	} // callseq 23
	shr.u64 	%rd287, %rd323, 48;
	cvt.u32.u64 	%r1505, %rd287;
	and.b32  	%r1506, %r1505, 255;
	st.local.u32 	[%rd277], %r1506;
	{ // callseq 24, 0
	.param .b64 param0;
	st.param.b64 	[param0], %rd279;
	.param .b64 param1;
	st.param.b64 	[param1], %rd276;
	.param .b32 retval0;
	call.uni (retval0), 
	vprintf, 
	(
	param0, 
	param1
	);
	ld.param.b32 	%r1507, [retval0];
	} // callseq 24
	shr.u64 	%rd288, %rd323, 56;
	cvt.u32.u64 	%r1509, %rd288;
	st.local.u32 	[%rd277], %r1509;
	{ // callseq 25, 0
	.param .b64 param0;
	st.param.b64 	[param0], %rd279;
	.param .b64 param1;
	st.param.b64 	[param1], %rd276;
	.param .b32 retval0;
	call.uni (retval0), 
	vprintf, 
	(
	param0, 
	param1
	);
	ld.param.b32 	%r1510, [retval0];
	} // callseq 25
	cvt.u32.u64 	%r1512, %rd322;
	and.b32  	%r1513, %r1512, 255;
	st.local.u32 	[%rd277], %r1513;
	{ // callseq 26, 0
	.param .b64 param0;
	st.param.b64 	[param0], %rd279;
	.param .b64 param1;
	st.param.b64 	[param1], %rd276;
	.param .b32 retval0;
	call.uni (retval0), 
	vprintf, 
	(
	param0, 
	param1
	);
	ld.param.b32 	%r1514, [retval0];
	} // callseq 26
	shr.u32 	%r1516, %r1512, 8;
	and.b32  	%r1517, %r1516, 255;
	st.local.u32 	[%rd277], %r1517;
	{ // callseq 27, 0
	.param .b64 param0;
	st.param.b64 	[param0], %rd279;
	.param .b64 param1;
	st.param.b64 	[param1], %rd276;
	.param .b32 retval0;
	call.uni (retval0), 
	vprintf, 
	(
	param0, 
	param1
	);
	ld.param.b32 	%r1518, [retval0];
	} // callseq 27
	shr.u32 	%r1520, %r1512, 16;
	and.b32  	%r1521, %r1520, 255;
	st.local.u32 	[%rd277], %r1521;
	{ // callseq 28, 0
	.param .b64 param0;
	st.param.b64 	[param0], %rd279;
	.param .b64 param1;
	st.param.b64 	[param1], %rd276;
	.param .b32 retval0;
	call.uni (retval0), 
	vprintf, 
	(
	param0, 
	param1
	);
	ld.param.b32 	%r1522, [retval0];
	} // callseq 28
	shr.u32 	%r1524, %r1512, 24;
	st.local.u32 	[%rd277], %r1524;
	{ // callseq 29, 0
	.param .b64 param0;
	st.param.b64 	[param0], %rd279;
	.param .b64 param1;
	st.param.b64 	[param1], %rd276;
	.param .b32 retval0;
	call.uni (retval0), 
	vprintf, 
	(
	param0, 
	param1
	);
	ld.param.b32 	%r1525, [retval0];
	} // callseq 29
	{ .reg .b32 tmp; mov.b64 {tmp, %r1527}, %rd322; }
	and.b32  	%r1528, %r1527, 255;
	st.local.u32 	[%rd277], %r1528;
	{ // callseq 30, 0
	.param .b64 param0;
	st.param.b64 	[param0], %rd279;
	.param .b64 param1;
	st.param.b64 	[param1], %rd276;
	.param .b32 retval0;
	call.uni (retval0), 
	vprintf, 
	(
	param0, 
	param1
	);
	ld.param.b32 	%r1529, [retval0];
	} // callseq 30
	shr.u64 	%rd289, %rd322, 40;
	cvt.u32.u64 	%r1531, %rd289;
	and.b32  	%r1532, %r1531, 255;
	st.local.u32 	[%rd277], %r1532;
	{ // callseq 31, 0
	.param .b64 param0;
	st.param.b64 	[param0], %rd279;
	.param .b64 param1;
	st.param.b64 	[param1], %rd276;
	.param .b32 retval0;
	call.uni (retval0), 
	vprintf, 
	(
	param0, 
	param1
	);
	ld.param.b32 	%r1533, [retval0];
	} // callseq 31
	shr.u64 	%rd290, %rd322, 48;
	cvt.u32.u64 	%r1535, %rd290;
	and.b32  	%r1536, %r1535, 255;
	st.local.u32 	[%rd277], %r1536;
	{ // callseq 32, 0
	.param .b64 param0;
	st.param.b64 	[param0], %rd279;
	.param .b64 param1;
	st.param.b64 	[param1], %rd276;
	.param .b32 retval0;
	call.uni (retval0), 
	vprintf, 
	(
	param0, 
	param1
	);
	ld.param.b32 	%r1537, [retval0];
	} // callseq 32
	shr.u64 	%rd291, %rd322, 56;
	cvt.u32.u64 	%r1539, %rd291;
	st.local.u32 	[%rd277], %r1539;
	{ // callseq 33, 0
	.param .b64 param0;
	st.param.b64 	[param0], %rd279;
	.param .b64 param1;
	st.param.b64 	[param1], %rd276;
	.param .b32 retval0;
	call.uni (retval0), 
	vprintf, 
	(
	param0, 
	param1
	);
	ld.param.b32 	%r1540, [retval0];
	} // callseq 33
	cvt.u32.u64 	%r1542, %rd321;
	and.b32  	%r1543, %r1542, 255;
	st.local.u32 	[%rd277], %r1543;
	{ // callseq 34, 0
	.param .b64 param0;
	st.param.b64 	[param0], %rd279;
	.param .b64 param1;
	st.param.b64 	[param1], %rd276;
	.param .b32 retval0;
	call.uni (retval0), 
	vprintf, 
	(
	param0, 
	param1
	);
	ld.param.b32 	%r1544, [retval0];
	} // callseq 34
	shr.u32 	%r1546, %r1542, 8;
	and.b32  	%r1547, %r1546, 255;
	st.local.u32 	[%rd277], %r1547;
	{ // callseq 35, 0
	.param .b64 param0;
	st.param.b64 	[param0], %rd279;
	.param .b64 param1;
	st.param.b64 	[param1], %rd276;
	.param .b32 retval0;
	call.uni (retval0), 
	vprintf, 
	(
	param0, 
	param1
	);
	ld.param.b32 	%r1548, [retval0];
	} // callseq 35
	shr.u32 	%r1550, %r1542, 16;
	and.b32  	%r1551, %r1550, 255;
	st.local.u32 	[%rd277], %r1551;
	{ // callseq 36, 0
	.param .b64 param0;
	st.param.b64 	[param0], %rd279;
	.param .b64 param1;
	st.param.b64 	[param1], %rd276;
	.param .b32 retval0;
	call.uni (retval0), 
	vprintf, 
	(
	param0, 
	param1
	);
	ld.param.b32 	%r1552, [retval0];
	} // callseq 36
	shr.u32 	%r1554, %r1542, 24;
	st.local.u32 	[%rd277], %r1554;
	{ // callseq 37, 0
	.param .b64 param0;
	st.param.b64 	[param0], %rd279;
	.param .b64 param1;
	st.param.b64 	[param1], %rd276;
	.param .b32 retval0;
	call.uni (retval0), 
	vprintf, 
	(
	param0, 
	param1
	);
	ld.param.b32 	%r1555, [retval0];
	} // callseq 37
	{ .reg .b32 tmp; mov.b64 {tmp, %r1557}, %rd321; }
	and.b32  	%r1558, %r1557, 255;
	st.local.u32 	[%rd277], %r1558;
	{ // callseq 38, 0
	.param .b64 param0;
	st.param.b64 	[param0], %rd279;
	.param .b64 param1;
	st.param.b64 	[param1], %rd276;
	.param .b32 retval0;
	call.uni (retval0), 
	vprintf, 
	(
	param0, 
	param1
	);
	ld.param.b32 	%r1559, [retval0];
	} // callseq 38
	shr.u64 	%rd292, %rd321, 40;
	cvt.u32.u64 	%r1561, %rd292;
	and.b32  	%r1562, %r1561, 255;
	st.local.u32 	[%rd277], %r1562;
	{ // callseq 39, 0
	.param .b64 param0;
	st.param.b64 	[param0], %rd279;
	.param .b64 param1;
	st.param.b64 	[param1], %rd276;
	.param .b32 retval0;
	call.uni (retval0), 
	vprintf, 
	(
	param0, 
	param1
	);
	ld.param.b32 	%r1563, [retval0];
	} // callseq 39
	shr.u64 	%rd293, %rd321, 48;
	cvt.u32.u64 	%r1565, %rd293;
	and.b32  	%r1566, %r1565, 255;
	st.local.u32 	[%rd277], %r1566;
	{ // callseq 40, 0
	.param .b64 param0;
	st.param.b64 	[param0], %rd279;
	.param .b64 param1;
	st.param.b64 	[param1], %rd276;
	.param .b32 retval0;
	call.uni (retval0), 
	vprintf, 
	(
	param0, 
	param1
	);
	ld.param.b32 	%r1567, [retval0];
	} // callseq 40
	shr.u64 	%rd294, %rd321, 56;
	cvt.u32.u64 	%r1569, %rd294;
	st.local.u32 	[%rd277], %r1569;
	{ // callseq 41, 0
	.param .b64 param0;
	st.param.b64 	[param0], %rd279;
	.param .b64 param1;
	st.param.b64 	[param1], %rd276;
	.param .b32 retval0;
	call.uni (retval0), 
	vprintf, 
	(
	param0, 
	param1
	);
	ld.param.b32 	%r1570, [retval0];
	} // callseq 41
	cvt.u32.u64 	%r1572, %rd320;
	and.b32  	%r1573, %r1572, 255;
	st.local.u32 	[%rd277], %r1573;
	{ // callseq 42, 0
	.param .b64 param0;
	st.param.b64 	[param0], %rd279;
	.param .b64 param1;
	st.param.b64 	[param1], %rd276;
	.param .b32 retval0;
	call.uni (retval0), 
	vprintf, 
	(
	param0, 
	param1
	);
	ld.param.b32 	%r1574, [retval0];
	} // callseq 42
	shr.u32 	%r1576, %r1572, 8;
	and.b32  	%r1577, %r1576, 255;
	st.local.u32 	[%rd277], %r1577;
	{ // callseq 43, 0
	.param .b64 param0;
	st.param.b64 	[param0], %rd279;
	.param .b64 param1;
	st.param.b64 	[param1], %rd276;
	.param .b32 retval0;
	call.uni (retval0), 
	vprintf, 
	(
	param0, 
	param1
	);
	ld.param.b32 	%r1578, [retval0];
	} // callseq 43
	shr.u32 	%r1580, %r1572, 16;
	and.b32  	%r1581, %r1580, 255;
	st.local.u32 	[%rd277], %r1581;
	{ // callseq 44, 0
	.param .b64 param0;
	st.param.b64 	[param0], %rd279;
	.param .b64 param1;
	st.param.b64 	[param1], %rd276;
	.param .b32 retval0;
	call.uni (retval0), 
	vprintf, 
	(
	param0, 
	param1
	);
	ld.param.b32 	%r1582, [retval0];
	} // callseq 44
	shr.u32 	%r1584, %r1572, 24;
	st.local.u32 	[%rd277], %r1584;
	{ // callseq 45, 0
	.param .b64 param0;
	st.param.b64 	[param0], %rd279;
	.param .b64 param1;
	st.param.b64 	[param1], %rd276;
	.param .b32 retval0;
	call.uni (retval0), 
	vprintf, 
	(
	param0, 
	param1
	);
	ld.param.b32 	%r1585, [retval0];
	} // callseq 45
	{ .reg .b32 tmp; mov.b64 {tmp, %r1587}, %rd320; }
	and.b32  	%r1588, %r1587, 255;
	st.local.u32 	[%rd277], %r1588;
	{ // callseq 46, 0
	.param .b64 param0;
	st.param.b64 	[param0], %rd279;
	.param .b64 param1;
	st.param.b64 	[param1], %rd276;
	.param .b32 retval0;
	call.uni (retval0), 
	vprintf, 
	(
	param0, 
	param1
	);
	ld.param.b32 	%r1589, [retval0];
	} // callseq 46
	shr.u64 	%rd295, %rd320, 40;
	cvt.u32.u64 	%r1591, %rd295;
	and.b32  	%r1592, %r1591, 255;
	st.local.u32 	[%rd277], %r1592;
	{ // callseq 47, 0
	.param .b64 param0;
	st.param.b64 	[param0], %rd279;
	.param .b64 param1;
	st.param.b64 	[param1], %rd276;
	.param .b32 retval0;
	call.uni (retval0), 
	vprintf, 
	(
	param0, 
	param1
	);
	ld.param.b32 	%r1593, [retval0];
	} // callseq 47
	shr.u64 	%rd296, %rd320, 48;
	cvt.u32.u64 	%r1595, %rd296;
	and.b32  	%r1596, %r1595, 255;
	st.local.u32 	[%rd277], %r1596;
	{ // callseq 48, 0
	.param .b64 param0;
	st.param.b64 	[param0], %rd279;
	.param .b64 param1;
	st.param.b64 	[param1], %rd276;
	.param .b32 retval0;
	call.uni (retval0), 
	vprintf, 
	(
	param0, 
	param1
	);
	ld.param.b32 	%r1597, [retval0];
	} // callseq 48
	shr.u64 	%rd297, %rd320, 56;
	cvt.u32.u64 	%r1599, %rd297;
	st.local.u32 	[%rd277], %r1599;
	{ // callseq 49, 0
	.param .b64 param0;
	st.param.b64 	[param0], %rd279;
	.param .b64 param1;
	st.param.b64 	[param1], %rd276;
	.param .b32 retval0;
	call.uni (retval0), 
	vprintf, 
	(
	param0, 
	param1
	);
	ld.param.b32 	%r1600, [retval0];
	} // callseq 49
	cvt.u32.u64 	%r1602, %rd319;
	and.b32  	%r1603, %r1602, 255;
	st.local.u32 	[%rd277], %r1603;
	{ // callseq 50, 0
	.param .b64 param0;
	st.param.b64 	[param0], %rd279;
	.param .b64 param1;
	st.param.b64 	[param1], %rd276;
	.param .b32 retval0;
	call.uni (retval0), 
	vprintf, 
	(
	param0, 
	param1
	);
	ld.param.b32 	%r1604, [retval0];
	} // callseq 50
	shr.u32 	%r1606, %r1602, 8;
	and.b32  	%r1607, %r1606, 255;
	st.local.u32 	[%rd277], %r1607;
	{ // callseq 51, 0
	.param .b64 param0;
	st.param.b64 	[param0], %rd279;
	.param .b64 param1;
	st.param.b64 	[param1], %rd276;
	.param .b32 retval0;
	call.uni (retval0), 
	vprintf, 
	(
	param0, 
	param1
	);
	ld.param.b32 	%r1608, [retval0];
	} // callseq 51
	shr.u32 	%r1610, %r1602, 16;
	and.b32  	%r1611, %r1610, 255;
	st.local.u32 	[%rd277], %r1611;
	{ // callseq 52, 0
	.param .b64 param0;
	st.param.b64 	[param0], %rd279;
	.param .b64 param1;
	st.param.b64 	[param1], %rd276;
	.param .b32 retval0;
	call.uni (retval0), 
	vprintf, 
	(
	param0, 
	param1
	);
	ld.param.b32 	%r1612, [retval0];
	} // callseq 52
	shr.u32 	%r1614, %r1602, 24;
	st.local.u32 	[%rd277], %r1614;
	{ // callseq 53, 0
	.param .b64 param0;
	st.param.b64 	[param0], %rd279;
	.param .b64 param1;
	st.param.b64 	[param1], %rd276;
	.param .b32 retval0;
	call.uni (retval0), 
	vprintf, 
	(
	param0, 
	param1
	);
	ld.param.b32 	%r1615, [retval0];
	} // callseq 53
	{ .reg .b32 tmp; mov.b64 {tmp, %r1617}, %rd319; }
	and.b32  	%r1618, %r1617, 255;
	st.local.u32 	[%rd277], %r1618;
	{ // callseq 54, 0
	.param .b64 param0;
	st.param.b64 	[param0], %rd279;
	.param .b64 param1;
	st.param.b64 	[param1], %rd276;
	.param .b32 retval0;
	call.uni (retval0), 
	vprintf, 
	(
	param0, 
	param1
	);
	ld.param.b32 	%r1619, [retval0];
	} // callseq 54
	shr.u64 	%rd298, %rd319, 40;
	cvt.u32.u64 	%r1621, %rd298;
	and.b32  	%r1622, %r1621, 255;
	st.local.u32 	[%rd277], %r1622;
	{ // callseq 55, 0
	.param .b64 param0;
	st.param.b64 	[param0], %rd279;
	.param .b64 param1;
	st.param.b64 	[param1], %rd276;
	.param .b32 retval0;
	call.uni (retval0), 
	vprintf, 
	(
	param0, 
	param1
	);
	ld.param.b32 	%r1623, [retval0];
	} // callseq 55
	shr.u64 	%rd299, %rd319, 48;
	cvt.u32.u64 	%r1625, %rd299;
	and.b32  	%r1626, %r1625, 255;
	st.local.u32 	[%rd277], %r1626;
	{ // callseq 56, 0
	.param .b64 param0;
	st.param.b64 	[param0], %rd279;
	.param .b64 param1;
	st.param.b64 	[param1], %rd276;
	.param .b32 retval0;
	call.uni (retval0), 
	vprintf, 
	(
	param0, 
	param1
	);
	ld.param.b32 	%r1627, [retval0];
	} // callseq 56
	shr.u64 	%rd300, %rd319, 56;
	cvt.u32.u64 	%r1629, %rd300;
	st.local.u32 	[%rd277], %r1629;
	{ // callseq 57, 0
	.param .b64 param0;
	st.param.b64 	[param0], %rd279;
	.param .b64 param1;
	st.param.b64 	[param1], %rd276;
	.param .b32 retval0;
	call.uni (retval0), 
	vprintf, 
	(
	param0, 
	param1
	);
	ld.param.b32 	%r1630, [retval0];
	} // callseq 57
	cvt.u32.u64 	%r1632, %rd318;
	and.b32  	%r1633, %r1632, 255;
	st.local.u32 	[%rd277], %r1633;
	{ // callseq 58, 0
	.param .b64 param0;
	st.param.b64 	[param0], %rd279;
	.param .b64 param1;
	st.param.b64 	[param1], %rd276;
	.param .b32 retval0;
	call.uni (retval0), 
	vprintf, 
	(
	param0, 
	param1
	);
	ld.param.b32 	%r1634, [retval0];
	} // callseq 58
	shr.u32 	%r1636, %r1632, 8;
	and.b32  	%r1637, %r1636, 255;
	st.local.u32 	[%rd277], %r1637;
	{ // callseq 59, 0
	.param .b64 param0;
	st.param.b64 	[param0], %rd279;
	.param .b64 param1;
	st.param.b64 	[param1], %rd276;
	.param .b32 retval0;
	call.uni (retval0), 
	vprintf, 
	(
	param0, 
	param1
	);
	ld.param.b32 	%r1638, [retval0];
	} // callseq 59
	shr.u32 	%r1640, %r1632, 16;
	and.b32  	%r1641, %r1640, 255;
	st.local.u32 	[%rd277], %r1641;
	{ // callseq 60, 0
	.param .b64 param0;
	st.param.b64 	[param0], %rd279;
	.param .b64 param1;
	st.param.b64 	[param1], %rd276;
	.param .b32 retval0;
	call.uni (retval0), 
	vprintf, 
	(
	param0, 
	param1
	);
	ld.param.b32 	%r1642, [retval0];
	} // callseq 60
	shr.u32 	%r1644, %r1632, 24;
	st.local.u32 	[%rd277], %r1644;
	{ // callseq 61, 0
	.param .b64 param0;
	st.param.b64 	[param0], %rd279;
	.param .b64 param1;
	st.param.b64 	[param1], %rd276;
	.param .b32 retval0;
	call.uni (retval0), 
	vprintf, 
	(
	param0, 
	param1
	);
	ld.param.b32 	%r1645, [retval0];
	} // callseq 61
	{ .reg .b32 tmp; mov.b64 {tmp, %r1647}, %rd318; }
	and.b32  	%r1648, %r1647, 255;
	st.local.u32 	[%rd277], %r1648;
	{ // callseq 62, 0
	.param .b64 param0;
	st.param.b64 	[param0], %rd279;
	.param .b64 param1;
	st.param.b64 	[param1], %rd276;
	.param .b32 retval0;
	call.uni (retval0), 
	vprintf, 
	(
	param0, 
	param1
	);
	ld.param.b32 	%r1649, [retval0];
	} // callseq 62
	shr.u64 	%rd301, %rd318, 40;
	cvt.u32.u64 	%r1651, %rd301;
	and.b32  	%r1652, %r1651, 255;
	st.local.u32 	[%rd277], %r1652;
	{ // callseq 63, 0
	.param .b64 param0;
	st.param.b64 	[param0], %rd279;
	.param .b64 param1;
	st.param.b64 	[param1], %rd276;
	.param .b32 retval0;
	call.uni (retval0), 
	vprintf, 
	(
	param0, 
	param1
	);
	ld.param.b32 	%r1653, [retval0];
	} // callseq 63
	shr.u64 	%rd302, %rd318, 48;
	cvt.u32.u64 	%r1655, %rd302;
	and.b32  	%r1656, %r1655, 255;
	st.local.u32 	[%rd277], %r1656;
	{ // callseq 64, 0
	.param .b64 param0;
	st.param.b64 	[param0], %rd279;
	.param .b64 param1;
	st.param.b64 	[param1], %rd276;
	.param .b32 retval0;
	call.uni (retval0), 
	vprintf, 
	(
	param0, 
	param1
	);
	ld.param.b32 	%r1657, [retval0];
	} // callseq 64
	shr.u64 	%rd303, %rd318, 56;
	cvt.u32.u64 	%r1659, %rd303;
	st.local.u32 	[%rd277], %r1659;
	{ // callseq 65, 0
	.param .b64 param0;
	st.param.b64 	[param0], %rd279;
	.param .b64 param1;
	st.param.b64 	[param1], %rd276;
	.param .b32 retval0;
	call.uni (retval0), 
	vprintf, 
	(
	param0, 
	param1
	);
	ld.param.b32 	%r1660, [retval0];
	} // callseq 65
	mov.u64 	%rd304, $str$3;
	cvta.global.u64 	%rd305, %rd304;
	{ // callseq 66, 0
	.param .b64 param0;
	st.param.b64 	[param0], %rd305;
	.param .b64 param1;
	st.param.b64 	[param1], 0;
	.param .b32 retval0;
	call.uni (retval0), 
	vprintf, 
	(
	param0, 
	param1
	);
	ld.param.b32 	%r1662, [retval0];
	} // callseq 66
	st.local.u32 	[%rd277], %r1423;
	{ // callseq 67, 0
	.param .b64 param0;
	st.param.b64 	[param0], %rd279;
	.param .b64 param1;
	st.param.b64 	[param1], %rd276;
	.param .b32 retval0;
	call.uni (retval0), 
	vprintf, 
	(
	param0, 
	param1
	);
	ld.param.b32 	%r1664, [retval0];
	} // callseq 67
	st.local.u32 	[%rd277], %r1427;
	{ // callseq 68, 0
	.param .b64 param0;
	st.param.b64 	[param0], %rd279;
	.param .b64 param1;
	st.param.b64 	[param1], %rd276;
	.param .b32 retval0;
	call.uni (retval0), 
	vprintf, 
	(
	param0, 
	param1
	);
	ld.param.b32 	%r1666, [retval0];
	} // callseq 68
	st.local.u32 	[%rd277], %r1431;
	{ // callseq 69, 0
	.param .b64 param0;
	st.param.b64 	[param0], %rd279;
	.param .b64 param1;
	st.param.b64 	[param1], %rd276;
	.param .b32 retval0;
	call.uni (retval0), 
	vprintf, 
	(
	param0, 
	param1
	);
	ld.param.b32 	%r1668, [retval0];
	} // callseq 69
	st.local.u32 	[%rd277], %r1434;
	{ // callseq 70, 0
	.param .b64 param0;
	st.param.b64 	[param0], %rd279;
	.param .b64 param1;
	st.param.b64 	[param1], %rd276;
	.param .b32 retval0;
	call.uni (retval0), 
	vprintf, 
	(
	param0, 
	param1
	);
	ld.param.b32 	%r1670, [retval0];
	} // callseq 70
	st.local.u32 	[%rd277], %r1438;
	{ // callseq 71, 0
	.param .b64 param0;
	st.param.b64 	[param0], %rd279;
	.param .b64 param1;
	st.param.b64 	[param1], %rd276;
	.param .b32 retval0;
	call.uni (retval0), 
	vprintf, 
	(
	param0, 
	param1
	);
	ld.param.b32 	%r1672, [retval0];
	} // callseq 71
	st.local.u32 	[%rd277], %r1442;
	{ // callseq 72, 0
	.param .b64 param0;
	st.param.b64 	[param0], %rd279;
	.param .b64 param1;
	st.param.b64 	[param1], %rd276;
	.param .b32 retval0;
	call.uni (retval0), 
	vprintf, 
	(
	param0, 
	param1
	);
	ld.param.b32 	%r1674, [retval0];
	} // callseq 72
	st.local.u32 	[%rd277], %r1446;
	{ // callseq 73, 0
	.param .b64 param0;
	st.param.b64 	[param0], %rd279;
	.param .b64 param1;
	st.param.b64 	[param1], %rd276;
	.param .b32 retval0;
	call.uni (retval0), 
	vprintf, 
	(
	param0, 
	param1
	);
	ld.param.b32 	%r1676, [retval0];
	} // callseq 73
	st.local.u32 	[%rd277], %r1449;
	{ // callseq 74, 0
	.param .b64 param0;
	st.param.b64 	[param0], %rd279;
	.param .b64 param1;
	st.param.b64 	[param1], %rd276;
	.param .b32 retval0;
	call.uni (retval0), 
	vprintf, 
	(
	param0, 
	param1
	);
	ld.param.b32 	%r1678, [retval0];
	} // callseq 74
	st.local.u32 	[%rd277], %r1453;
	{ // callseq 75, 0
	.param .b64 param0;
	st.param.b64 	[param0], %rd279;
	.param .b64 param1;
	st.param.b64 	[param1], %rd276;
	.param .b32 retval0;
	call.uni (retval0), 
	vprintf, 
	(
	param0, 
	param1
	);
	ld.param.b32 	%r1680, [retval0];
	} // callseq 75
	st.local.u32 	[%rd277], %r1457;
	{ // callseq 76, 0
	.param .b64 param0;
	st.param.b64 	[param0], %rd279;
	.param .b64 param1;
	st.param.b64 	[param1], %rd276;
	.param .b32 retval0;
	call.uni (retval0), 
	vprintf, 
	(
	param0, 
	param1
	);
	ld.param.b32 	%r1682, [retval0];
	} // callseq 76
	st.local.u32 	[%rd277], %r1461;
	{ // callseq 77, 0
	.param .b64 param0;
	st.param.b64 	[param0], %rd279;
	.param .b64 param1;
	st.param.b64 	[param1], %rd276;
	.param .b32 retval0;
	call.uni (retval0), 
	vprintf, 
	(
	param0, 
	param1
	);
	ld.param.b32 	%r1684, [retval0];
	} // callseq 77
	st.local.u32 	[%rd277], %r1464;
	{ // callseq 78, 0
	.param .b64 param0;
	st.param.b64 	[param0], %rd279;
	.param .b64 param1;
	st.param.b64 	[param1], %rd276;
	.param .b32 retval0;
	call.uni (retval0), 
	vprintf, 
	(
	param0, 
	param1
	);
	ld.param.b32 	%r1686, [retval0];
	} // callseq 78
	st.local.u32 	[%rd277], %r1468;
	{ // callseq 79, 0
	.param .b64 param0;
	st.param.b64 	[param0], %rd279;
	.param .b64 param1;
	st.param.b64 	[param1], %rd276;
	.param .b32 retval0;
	call.uni (retval0), 
	vprintf, 
	(
	param0, 
	param1
	);
	ld.param.b32 	%r1688, [retval0];
	} // callseq 79
	st.local.u32 	[%rd277], %r1472;
	{ // callseq 80, 0
	.param .b64 param0;
	st.param.b64 	[param0], %rd279;
	.param .b64 param1;
	st.param.b64 	[param1], %rd276;
	.param .b32 retval0;
	call.uni (retval0), 
	vprintf, 
	(
	param0, 
	param1
	);
	ld.param.b32 	%r1690, [retval0];
	} // callseq 80
	st.local.u32 	[%rd277], %r1476;
	{ // callseq 81, 0
	.param .b64 param0;
	st.param.b64 	[param0], %rd279;
	.param .b64 param1;
	st.param.b64 	[param1], %rd276;
	.param .b32 retval0;
	call.uni (retval0), 
	vprintf, 
	(
	param0, 
	param1
	);
	ld.param.b32 	%r1692, [retval0];
	} // callseq 81
	st.local.u32 	[%rd277], %r1479;
	{ // callseq 82, 0
	.param .b64 param0;
	st.param.b64 	[param0], %rd279;
	.param .b64 param1;
	st.param.b64 	[param1], %rd276;
	.param .b32 retval0;
	call.uni (retval0), 
	vprintf, 
	(
	param0, 
	param1
	);
	ld.param.b32 	%r1694, [retval0];
	} // callseq 82
	st.local.u32 	[%rd277], %r1483;
	{ // callseq 83, 0
	.param .b64 param0;
	st.param.b64 	[param0], %rd279;
	.param .b64 param1;
	st.param.b64 	[param1], %rd276;
	.param .b32 retval0;
	call.uni (retval0), 
	vprintf, 
	(
	param0, 
	param1
	);
	ld.param.b32 	%r1696, [retval0];
	} // callseq 83
	st.local.u32 	[%rd277], %r1487;
	{ // callseq 84, 0
	.param .b64 param0;
	st.param.b64 	[param0], %rd279;
	.param .b64 param1;
	st.param.b64 	[param1], %rd276;
	.param .b32 retval0;
	call.uni (retval0), 
	vprintf, 
	(
	param0, 
	param1
	);
	ld.param.b32 	%r1698, [retval0];
	} // callseq 84
	st.local.u32 	[%rd277], %r1491;
	{ // callseq 85, 0
	.param .b64 param0;
	st.param.b64 	[param0], %rd279;
	.param .b64 param1;
	st.param.b64 	[param1], %rd276;
	.param .b32 retval0;
	call.uni (retval0), 
	vprintf, 
	(
	param0, 
	param1
	);
	ld.param.b32 	%r1700, [retval0];
	} // callseq 85
	xor.b32  	%r1702, %r1494, 128;
	st.local.u32 	[%rd277], %r1702;
	{ // callseq 86, 0
	.param .b64 param0;
	st.param.b64 	[param0], %rd279;
	.param .b64 param1;
	st.param.b64 	[param1], %rd276;
	.param .b32 retval0;
	call.uni (retval0), 
	vprintf, 
	(
	param0, 
	param1
	);
	ld.param.b32 	%r1703, [retval0];
	} // callseq 86
	st.local.u32 	[%rd277], %r1498;
	{ // callseq 87, 0
	.param .b64 param0;
	st.param.b64 	[param0], %rd279;
	.param .b64 param1;
	st.param.b64 	[param1], %rd276;
	.param .b32 retval0;
	call.uni (retval0), 
	vprintf, 
	(
	param0, 
	param1
	);
	ld.param.b32 	%r1705, [retval0];
	} // callseq 87
	st.local.u32 	[%rd277], %r1502;
	{ // callseq 88, 0
	.param .b64 param0;
	st.param.b64 	[param0], %rd279;
	.param .b64 param1;
	st.param.b64 	[param1], %rd276;
	.param .b32 retval0;
	call.uni (retval0), 
	vprintf, 
	(
	param0, 
	param1
	);
	ld.param.b32 	%r1707, [retval0];
	} // callseq 88
	st.local.u32 	[%rd277], %r1506;
	{ // callseq 89, 0
	.param .b64 param0;
	st.param.b64 	[param0], %rd279;
	.param .b64 param1;
	st.param.b64 	[param1], %rd276;
	.param .b32 retval0;
	call.uni (retval0), 
	vprintf, 
	(
	param0, 
	param1
	);
	ld.param.b32 	%r1709, [retval0];
	} // callseq 89
	st.local.u32 	[%rd277], %r1509;
	{ // callseq 90, 0
	.param .b64 param0;
	st.param.b64 	[param0], %rd279;
	.param .b64 param1;
	st.param.b64 	[param1], %rd276;
	.param .b32 retval0;
	call.uni (retval0), 
	vprintf, 
	(
	param0, 
	param1
	);
	ld.param.b32 	%r1711, [retval0];
	} // callseq 90
	st.local.u32 	[%rd277], %r1513;
	{ // callseq 91, 0
	.param .b64 param0;
	st.param.b64 	[param0], %rd279;
	.param .b64 param1;
	st.param.b64 	[param1], %rd276;
	.param .b32 retval0;
	call.uni (retval0), 
	vprintf, 
	(
	param0, 
	param1
	);
	ld.param.b32 	%r1713, [retval0];
	} // callseq 91
	st.local.u32 	[%rd277], %r1517;
	{ // callseq 92, 0
	.param .b64 param0;
	st.param.b64 	[param0], %rd279;
	.param .b64 param1;
	st.param.b64 	[param1], %rd276;
	.param .b32 retval0;
	call.uni (retval0), 
	vprintf, 
	(
	param0, 
	param1
	);
	ld.param.b32 	%r1715, [retval0];
	} // callseq 92
	st.local.u32 	[%rd277], %r1521;
	{ // callseq 93, 0
	.param .b64 param0;
	st.param.b64 	[param0], %rd279;
	.param .b64 param1;
	st.param.b64 	[param1], %rd276;
	.param .b32 retval0;
	call.uni (retval0), 
	vprintf, 
	(
	param0, 
	param1
	);
	ld.param.b32 	%r1717, [retval0];
	} // callseq 93
	st.local.u32 	[%rd277], %r1524;
	{ // callseq 94, 0
	.param .b64 param0;
	st.param.b64 	[param0], %rd279;
	.param .b64 param1;
	st.param.b64 	[param1], %rd276;
	.param .b32 retval0;
	call.uni (retval0), 
	vprintf, 
	(
	param0, 
	param1
	);
	ld.param.b32 	%r1719, [retval0];
	} // callseq 94
	st.local.u32 	[%rd277], %r1528;
	{ // callseq 95, 0
	.param .b64 param0;
	st.param.b64 	[param0], %rd279;
	.param .b64 param1;
	st.param.b64 	[param1], %rd276;
	.param .b32 retval0;
	call.uni (retval0), 
	vprintf, 
	(
	param0, 
	param1
	);
	ld.param.b32 	%r1721, [retval0];
	} // callseq 95
	st.local.u32 	[%rd277], %r1532;
	{ // callseq 96, 0
	.param .b64 param0;
	st.param.b64 	[param0], %rd279;
	.param .b64 param1;
	st.param.b64 	[param1], %rd276;
	.param .b32 retval0;
	call.uni (retval0), 
	vprintf, 
	(
	param0, 
	param1
	);
	ld.param.b32 	%r1723, [retval0];
	} // callseq 96
	st.local.u32 	[%rd277], %r1536;
	{ // callseq 97, 0
	.param .b64 param0;
	st.param.b64 	[param0], %rd279;
	.param .b64 param1;
	st.param.b64 	[param1], %rd276;
	.param .b32 retval0;
	call.uni (retval0), 
	vprintf, 
	(
	param0, 
	param1
	);
	ld.param.b32 	%r1725, [retval0];
	} // callseq 97
	st.local.u32 	[%rd277], %r1539;
	{ // callseq 98, 0
	.param .b64 param0;
	st.param.b64 	[param0], %rd279;
	.param .b64 param1;
	st.param.b64 	[param1], %rd276;
	.param .b32 retval0;
	call.uni (retval0), 
	vprintf, 
	(
	param0, 
	param1
	);
	ld.param.b32 	%r1727, [retval0];
	} // callseq 98
	st.local.u32 	[%rd277], %r1543;
	{ // callseq 99, 0
	.param .b64 param0;
	st.param.b64 	[param0], %rd279;
	.param .b64 param1;
	st.param.b64 	[param1], %rd276;
	.param .b32 retval0;
	call.uni (retval0), 
	vprintf, 
	(
	param0, 
	param1
	);
	ld.param.b32 	%r1729, [retval0];
	} // callseq 99
	st.local.u32 	[%rd277], %r1547;
	{ // callseq 100, 0
	.param .b64 param0;
	st.param.b64 	[param0], %rd279;
	.param .b64 param1;
	st.param.b64 	[param1], %rd276;
	.param .b32 retval0;
	call.uni (retval0), 
	vprintf, 
	(
	param0, 
	param1
	);
	ld.param.b32 	%r1731, [retval0];
	} // callseq 100
	st.local.u32 	[%rd277], %r1551;
	{ // callseq 101, 0
	.param .b64 param0;
	st.param.b64 	[param0], %rd279;
	.param .b64 param1;
	st.param.b64 	[param1], %rd276;
	.param .b32 retval0;
	call.uni (retval0), 
	vprintf, 
	(
	param0, 
	param1
	);
	ld.param.b32 	%r1733, [retval0];
	} // callseq 101
	st.local.u32 	[%rd277], %r1554;
	{ // callseq 102, 0
	.param .b64 param0;
	st.param.b64 	[param0], %rd279;
	.param .b64 param1;
	st.param.b64 	[param1], %rd276;
	.param .b32 retval0;
	call.uni (retval0), 
	vprintf, 
	(
	param0, 
	param1
	);
	ld.param.b32 	%r1735, [retval0];
	} // callseq 102
	st.local.u32 	[%rd277], %r1558;
	{ // callseq 103, 0
	.param .b64 param0;
	st.param.b64 	[param0], %rd279;
	.param .b64 param1;
	st.param.b64 	[param1], %rd276;
	.param .b32 retval0;
	call.uni (retval0), 
	vprintf, 
	(
	param0, 
	param1
	);
	ld.param.b32 	%r1737, [retval0];
	} // callseq 103
	st.local.u32 	[%rd277], %r1562;
	{ // callseq 104, 0
	.param .b64 param0;
	st.param.b64 	[param0], %rd279;
	.param .b64 param1;
	st.param.b64 	[param1], %rd276;
	.param .b32 retval0;
	call.uni (retval0), 
	vprintf, 
	(
	param0, 
	param1
	);
	ld.param.b32 	%r1739, [retval0];
	} // callseq 104
	st.local.u32 	[%rd277], %r1566;
	{ // callseq 105, 0
	.param .b64 param0;
	st.param.b64 	[param0], %rd279;
	.param .b64 param1;
	st.param.b64 	[param1], %rd276;
	.param .b32 retval0;
	call.uni (retval0), 
	vprintf, 
	(
	param0, 
	param1
	);
	ld.param.b32 	%r1741, [retval0];
	} // callseq 105
	st.local.u32 	[%rd277], %r1569;
	{ // callseq 106, 0
	.param .b64 param0;
	st.param.b64 	[param0], %rd279;
	.param .b64 param1;
	st.param.b64 	[param1], %rd276;
	.param .b32 retval0;
	call.uni (retval0), 
	vprintf, 
	(
	param0, 
	param1
	);
	ld.param.b32 	%r1743, [retval0];
	} // callseq 106
	st.local.u32 	[%rd277], %r1573;
	{ // callseq 107, 0
	.param .b64 param0;
	st.param.b64 	[param0], %rd279;
	.param .b64 param1;
	st.param.b64 	[param1], %rd276;
	.param .b32 retval0;
	call.uni (retval0), 
	vprintf, 
	(
	param0, 
	param1
	);
	ld.param.b32 	%r1745, [retval0];
	} // callseq 107
	st.local.u32 	[%rd277], %r1577;
	{ // callseq 108, 0
	.param .b64 param0;
	st.param.b64 	[param0], %rd279;
	.param .b64 param1;
	st.param.b64 	[param1], %rd276;
	.param .b32 retval0;
	call.uni (retval0), 
	vprintf, 
	(
	param0, 
	param1
	);
	ld.param.b32 	%r1747, [retval0];
	} // callseq 108
	st.local.u32 	[%rd277], %r1581;
	{ // callseq 109, 0
	.param .b64 param0;
	st.param.b64 	[param0], %rd279;
	.param .b64 param1;
	st.param.b64 	[param1], %rd276;
	.param .b32 retval0;
	call.uni (retval0), 
	vprintf, 
	(
	param0, 
	param1
	);
	ld.param.b32 	%r1749, [retval0];
	} // callseq 109
	st.local.u32 	[%rd277], %r1584;
	{ // callseq 110, 0
	.param .b64 param0;
	st.param.b64 	[param0], %rd279;
	.param .b64 param1;
	st.param.b64 	[param1], %rd276;
	.param .b32 retval0;
	call.uni (retval0), 
	vprintf, 
	(
	param0, 
	param1
	);
	ld.param.b32 	%r1751, [retval0];
	} // callseq 110
	st.local.u32 	[%rd277], %r1588;
	{ // callseq 111, 0
	.param .b64 param0;
	st.param.b64 	[param0], %rd279;
	.param .b64 param1;
	st.param.b64 	[param1], %rd276;
	.param .b32 retval0;
	call.uni (retval0), 
	vprintf, 
	(
	param0, 
	param1
	);
	ld.param.b32 	%r1753, [retval0];
	} // callseq 111
	xor.b32  	%r1755, %r1592, 128;
	st.local.u32 	[%rd277], %r1755;
	{ // callseq 112, 0
	.param .b64 param0;
	st.param.b64 	[param0], %rd279;
	.param .b64 param1;
	st.param.b64 	[param1], %rd276;
	.param .b32 retval0;
	call.uni (retval0), 
	vprintf, 
	(
	param0, 
	param1
	);
	ld.param.b32 	%r1756, [retval0];
	} // callseq 112
	st.local.u32 	[%rd277], %r1596;
	{ // callseq 113, 0
	.param .b64 param0;
	st.param.b64 	[param0], %rd279;
	.param .b64 param1;
	st.param.b64 	[param1], %rd276;
	.param .b32 retval0;
	call.uni (retval0), 
	vprintf, 
	(
	param0, 
	param1
	);
	ld.param.b32 	%r1758, [retval0];
	} // callseq 113
	st.local.u32 	[%rd277], %r1599;
	{ // callseq 114, 0
	.param .b64 param0;
	st.param.b64 	[param0], %rd279;
	.param .b64 param1;
	st.param.b64 	[param1], %rd276;
	.param .b32 retval0;
	call.uni (retval0), 
	vprintf, 
	(
	param0, 
	param1
	);
	ld.param.b32 	%r1760, [retval0];
	} // callseq 114
	st.local.u32 	[%rd277], %r1603;
	{ // callseq 115, 0
	.param .b64 param0;
	st.param.b64 	[param0], %rd279;
	.param .b64 param1;
	st.param.b64 	[param1], %rd276;
	.param .b32 retval0;
	call.uni (retval0), 
	vprintf, 
	(
	param0, 
	param1
	);
	ld.param.b32 	%r1762, [retval0];
	} // callseq 115
	st.local.u32 	[%rd277], %r1607;
	{ // callseq 116, 0
	.param .b64 param0;
	st.param.b64 	[param0], %rd279;
	.param .b64 param1;
	st.param.b64 	[param1], %rd276;
	.param .b32 retval0;
	call.uni (retval0), 
	vprintf, 
	(
	param0, 
	param1
	);
	ld.param.b32 	%r1764, [retval0];
	} // callseq 116
	st.local.u32 	[%rd277], %r1611;
	{ // callseq 117, 0
	.param .b64 param0;
	st.param.b64 	[param0], %rd279;
	.param .b64 param1;
	st.param.b64 	[param1], %rd276;
	.param .b32 retval0;
	call.uni (retval0), 
	vprintf, 
	(
	param0, 
	param1
	);
	ld.param.b32 	%r1766, [retval0];
	} // callseq 117
	st.local.u32 	[%rd277], %r1614;
	{ // callseq 118, 0
	.param .b64 param0;
	st.param.b64 	[param0], %rd279;
	.param .b64 param1;
	st.param.b64 	[param1], %rd276;
	.param .b32 retval0;
	call.uni (retval0), 
	vprintf, 
	(
	param0, 
	param1
	);
	ld.param.b32 	%r1768, [retval0];
	} // callseq 118
	st.local.u32 	[%rd277], %r1618;
	{ // callseq 119, 0
	.param .b64 param0;
	st.param.b64 	[param0], %rd279;
	.param .b64 param1;
	st.param.b64 	[param1], %rd276;
	.param .b32 retval0;
	call.uni (retval0), 
	vprintf, 
	(
	param0, 
	param1
	);
	ld.param.b32 	%r1770, [retval0];
	} // callseq 119
	st.local.u32 	[%rd277], %r1622;
	{ // callseq 120, 0
	.param .b64 param0;
	st.param.b64 	[param0], %rd279;
	.param .b64 param1;
	st.param.b64 	[param1], %rd276;
	.param .b32 retval0;
	call.uni (retval0), 
	vprintf, 
	(
	param0, 
	param1
	);
	ld.param.b32 	%r1772, [retval0];
	} // callseq 120
	st.local.u32 	[%rd277], %r1626;
	{ // callseq 121, 0
	.param .b64 param0;
	st.param.b64 	[param0], %rd279;
	.param .b64 param1;
	st.param.b64 	[param1], %rd276;
	.param .b32 retval0;
	call.uni (retval0), 
	vprintf, 
	(
	param0, 
	param1
	);
	ld.param.b32 	%r1774, [retval0];
	} // callseq 121
	st.local.u32 	[%rd277], %r1629;
	{ // callseq 122, 0
	.param .b64 param0;
	st.param.b64 	[param0], %rd279;
	.param .b64 param1;
	st.param.b64 	[param1], %rd276;
	.param .b32 retval0;
	call.uni (retval0), 
	vprintf, 
	(
	param0, 
	param1
	);
	ld.param.b32 	%r1776, [retval0];
	} // callseq 122
	st.local.u32 	[%rd277], %r1633;
	{ // callseq 123, 0
	.param .b64 param0;
	st.param.b64 	[param0], %rd279;
	.param .b64 param1;
	st.param.b64 	[param1], %rd276;
	.param .b32 retval0;
	call.uni (retval0), 
	vprintf, 
	(
	param0, 
	param1
	);
	ld.param.b32 	%r1778, [retval0];
	} // callseq 123
	st.local.u32 	[%rd277], %r1637;
	{ // callseq 124, 0
	.param .b64 param0;
	st.param.b64 	[param0], %rd279;
	.param .b64 param1;
	st.param.b64 	[param1], %rd276;
	.param .b32 retval0;
	call.uni (retval0), 
	vprintf, 
	(
	param0, 
	param1
	);
	ld.param.b32 	%r1780, [retval0];
	} // callseq 124
	st.local.u32 	[%rd277], %r1641;
	{ // callseq 125, 0
	.param .b64 param0;
	st.param.b64 	[param0], %rd279;
	.param .b64 param1;
	st.param.b64 	[param1], %rd276;
	.param .b32 retval0;
	call.uni (retval0), 
	vprintf, 
	(
	param0, 
	param1
	);
	ld.param.b32 	%r1782, [retval0];
	} // callseq 125
	xor.b32  	%r1784, %r1644, 128;
	st.local.u32 	[%rd277], %r1784;
	{ // callseq 126, 0
	.param .b64 param0;
	st.param.b64 	[param0], %rd279;
	.param .b64 param1;
	st.param.b64 	[param1], %rd276;
	.param .b32 retval0;
	call.uni (retval0), 
	vprintf, 
	(
	param0, 
	param1
	);
	ld.param.b32 	%r1785, [retval0];
	} // callseq 126
	st.local.u32 	[%rd277], %r1648;
	{ // callseq 127, 0
	.param .b64 param0;
	st.param.b64 	[param0], %rd279;
	.param .b64 param1;
	st.param.b64 	[param1], %rd276;
	.param .b32 retval0;
	call.uni (retval0), 
	vprintf, 
	(
	param0, 
	param1
	);
	ld.param.b32 	%r1787, [retval0];
	} // callseq 127
	st.local.u32 	[%rd277], %r1652;
	{ // callseq 128, 0
	.param .b64 param0;
	st.param.b64 	[param0], %rd279;
	.param .b64 param1;
	st.param.b64 	[param1], %rd276;
	.param .b32 retval0;
	call.uni (retval0), 
	vprintf, 
	(
	param0, 
	param1
	);
	ld.param.b32 	%r1789, [retval0];
	} // callseq 128
	st.local.u32 	[%rd277], %r1656;
	{ // callseq 129, 0
	.param .b64 param0;
	st.param.b64 	[param0], %rd279;
	.param .b64 param1;
	st.param.b64 	[param1], %rd276;
	.param .b32 retval0;
	call.uni (retval0), 
	vprintf, 
	(
	param0, 
	param1
	);
	ld.param.b32 	%r1791, [retval0];
	} // callseq 129
	st.local.u32 	[%rd277], %r1659;
	{ // callseq 130, 0
	.param .b64 param0;
	st.param.b64 	[param0], %rd279;
	.param .b64 param1;
	st.param.b64 	[param1], %rd276;
	.param .b32 retval0;
	call.uni (retval0), 
	vprintf, 
	(
	param0, 
	param1
	);
	ld.param.b32 	%r1793, [retval0];
	} // callseq 130
	{ // callseq 131, 0
	.param .b64 param0;
	st.param.b64 	[param0], %rd305;
	.param .b64 param1;
	st.param.b64 	[param1], 0;
	.param .b32 retval0;
	call.uni (retval0), 
	vprintf, 
	(
	param0, 
	param1
	);
	ld.param.b32 	%r1795, [retval0];
	} // callseq 131
$L__BB0_23:
	ret;

}


// ===== COMPILED SASS (sm_100) =====

	.target	sm_100

	.elftype	@"ET_EXEC"


//--------------------- .note.nv.tkinfo           --------------------------
	.section	.note.nv.tkinfo,"",@"SHT_NOTE"
	.sectionflags	@"SHF_NOTE_NV_TKINFO"
	.tkinfo
        /*0018*/ 	.word	0x00000002
        /*0030*/ 	.string	""
        /*0030*/ 	.string	"ptxas"
        /*0030*/ 	.string	"Cuda compilation tools, release 13.0, V13.0.88"
        /*0030*/ 	.string	"Build cuda_13.0.r13.0/compiler.36424714_0"
        /*0030*/ 	.string	"-arch sm_100 -m 64 "



//--------------------- .note.nv.cuinfo           --------------------------
	.section	.note.nv.cuinfo,"",@"SHT_NOTE"
	.sectionflags	@"SHF_NOTE_NV_CUINFO"
        /*0018*/ 	.short	0x0002
        /*001a*/ 	.short	0x0064
        /*001c*/ 	.short	0x0082
	.zero		2


//--------------------- .nv.info                  --------------------------
	.section	.nv.info,"",@"SHT_CUDA_INFO"
	.align	4


	//----- nvinfo : EIATTR_REGCOUNT
	.align		4
        /*0000*/ 	.byte	0x04, 0x2f
        /*0002*/ 	.short	(.L_5 - .L_4)
	.align		4
.L_4:
        /*0004*/ 	.word	index@(_Z8crackingPhPVb)
        /*0008*/ 	.word	0x0000005f


	//----- nvinfo : EIATTR_FRAME_SIZE
	.align		4
.L_5:
        /*000c*/ 	.byte	0x04, 0x11
        /*000e*/ 	.short	(.L_7 - .L_6)
	.align		4
.L_6:
        /*0010*/ 	.word	index@(_Z8crackingPhPVb)
        /*0014*/ 	.word	0x00000008


	//----- nvinfo : EIATTR_MIN_STACK_SIZE
	.align		4
.L_7:
        /*0018*/ 	.byte	0x04, 0x12
        /*001a*/ 	.short	(.L_9 - .L_8)
	.align		4
.L_8:
        /*001c*/ 	.word	index@(_Z8crackingPhPVb)
        /*0020*/ 	.word	0x00000008
.L_9:


//--------------------- .nv.compat                --------------------------
	.section	.nv.compat,"",@"SHT_CUDA_COMPAT_INFO"
	.align	4
        /*0000*/ 	.byte	0x02, 0x09, 0x00, 0x00, 0x02, 0x02, 0x01, 0x00, 0x02, 0x05, 0x05, 0x00, 0x03, 0x07, 0x01, 0x01
        /*0010*/ 	.byte	0x02, 0x03, 0x00, 0x00, 0x02, 0x06, 0x01, 0x00, 0x04, 0x0b, 0x08, 0x00, 0x09, 0x00, 0x00, 0x00
        /*0020*/ 	.byte	0x00, 0x00, 0x00, 0x00


//--------------------- .nv.info._Z8crackingPhPVb --------------------------
	.section	.nv.info._Z8crackingPhPVb,"",@"SHT_CUDA_INFO"
	.sectionflags	@""
	.align	4


	//----- nvinfo : EIATTR_CUDA_API_VERSION
	.align		4
        /*0000*/ 	.byte	0x04, 0x37
        /*0002*/ 	.short	(.L_11 - .L_10)
.L_10:
        /*0004*/ 	.word	0x00000082


	//----- nvinfo : EIATTR_KPARAM_INFO
	.align		4
.L_11:
        /*0008*/ 	.byte	0x04, 0x17
        /*000a*/ 	.short	(.L_13 - .L_12)
.L_12:
        /*000c*/ 	.word	0x00000000
        /*0010*/ 	.short	0x0001
        /*0012*/ 	.short	0x0008
        /*0014*/ 	.byte	0x00, 0xf5, 0x21, 0x00


	//----- nvinfo : EIATTR_KPARAM_INFO
	.align		4
.L_13:
        /*0018*/ 	.byte	0x04, 0x17
        /*001a*/ 	.short	(.L_15 - .L_14)
.L_14:
        /*001c*/ 	.word	0x00000000
        /*0020*/ 	.short	0x0000
        /*0022*/ 	.short	0x0000
        /*0024*/ 	.byte	0x00, 0xf5, 0x21, 0x00


	//----- nvinfo : EIATTR_SPARSE_MMA_MASK
	.align		4
.L_15:
        /*0028*/ 	.byte	0x03, 0x50
        /*002a*/ 	.short	0x0000


	//----- nvinfo : EIATTR_MAXREG_COUNT
	.align		4
        /*002c*/ 	.byte	0x03, 0x1b
        /*002e*/ 	.short	0x00ff


	//----- nvinfo : EIATTR_NUM_BARRIERS
	.align		4
        /*0030*/ 	.byte	0x02, 0x4c
        /*0032*/ 	.byte	0x01
	.zero		1


	//----- nvinfo : EIATTR_EXTERNS
	.align		4
        /*0034*/ 	.byte	0x04, 0x0f
        /*0036*/ 	.short	(.L_17 - .L_16)


	//   ....[0]....
	.align		4
.L_16:
        /*0038*/ 	.word	index@(vprintf)


	//----- nvinfo : EIATTR_MERCURY_ISA_VERSION
	.align		4
.L_17:
        /*003c*/ 	.byte	0x03, 0x5f
        /*003e*/ 	.short	0x0101


	//----- nvinfo : EIATTR_VRC_CTA_INIT_COUNT
	.align		4
        /*0040*/ 	.byte	0x02, 0x4a
	.zero		1
	.zero		1


	//----- nvinfo : EIATTR_SYSCALL_OFFSETS
	.align		4
        /*0044*/ 	.byte	0x04, 0x46
        /*0046*/ 	.short	(.L_19 - .L_18)


	//   ....[0]....
.L_18:
        /*0048*/ 	.word	0x000001e0


	//   ....[1]....
        /*004c*/ 	.word	0x00001690


	//   ....[2]....
        /*0050*/ 	.word	0x00004b60


	//   ....[3]....
        /*0054*/ 	.word	0x00004c10


	//   ....[4]....
        /*0058*/ 	.word	0x00004cc0


	//   ....[5]....
        /*005c*/ 	.word	0x00004d60


	//   ....[6]....
        /*0060*/ 	.word	0x00004e00


	//   ....[7]....
        /*0064*/ 	.word	0x00004eb0


	//   ....[8]....
        /*0068*/ 	.word	0x00004f60


	//   ....[9]....
        /*006c*/ 	.word	0x00005000


	//   ....[10]....
        /*0070*/ 	.word	0x000050a0


	//   ....[11]....
        /*0074*/ 	.word	0x00005150


	//   ....[12]....
        /*0078*/ 	.word	0x00005200


	//   ....[13]....
        /*007c*/ 	.word	0x000052a0


	//   ....[14]....
        /*0080*/ 	.word	0x00005340


	//   ....[15]....
        /*0084*/ 	.word	0x000053f0


	//   ....[16]....
        /*0088*/ 	.word	0x000054a0


	//   ....[17]....
        /*008c*/ 	.word	0x00005540


	//   ....[18]....
        /*0090*/ 	.word	0x000055e0


	//   ....[19]....
        /*0094*/ 	.word	0x00005690


	//   ....[20]....
        /*0098*/ 	.word	0x00005740


	//   ....[21]....
        /*009c*/ 	.word	0x000057e0


	//   ....[22]....
        /*00a0*/ 	.word	0x00005880


	//   ....[23]....
        /*00a4*/ 	.word	0x00005930


	//   ....[24]....
        /*00a8*/ 	.word	0x000059e0


	//   ....[25]....
        /*00ac*/ 	.word	0x00005a80


	//   ....[26]....
        /*00b0*/ 	.word	0x00005b20


	//   ....[27]....
        /*00b4*/ 	.word	0x00005bd0


	//   ....[28]....
        /*00b8*/ 	.word	0x00005c80


	//   ....[29]....
        /*00bc*/ 	.word	0x00005d20


	//   ....[30]....
        /*00c0*/ 	.word	0x00005dc0


	//   ....[31]....
        /*00c4*/ 	.word	0x00005e70


	//   ....[32]....
        /*00c8*/ 	.word	0x00005f20


	//   ....[33]....
        /*00cc*/ 	.word	0x00005fc0


	//   ....[34]....
        /*00d0*/ 	.word	0x00006060


	//   ....[35]....
        /*00d4*/ 	.word	0x00006110


	//   ....[36]....
        /*00d8*/ 	.word	0x000061c0


	//   ....[37]....
        /*00dc*/ 	.word	0x00006260


	//   ....[38]....
        /*00e0*/ 	.word	0x00006300


	//   ....[39]....
        /*00e4*/ 	.word	0x000063b0


	//   ....[40]....
        /*00e8*/ 	.word	0x00006460


	//   ....[41]....
        /*00ec*/ 	.word	0x00006500


	//   ....[42]....
        /*00f0*/ 	.word	0x000065a0


	//   ....[43]....
        /*00f4*/ 	.word	0x00006650


	//   ....[44]....
        /*00f8*/ 	.word	0x00006700


	//   ....[45]....
        /*00fc*/ 	.word	0x000067a0


	//   ....[46]....
        /*0100*/ 	.word	0x00006840


	//   ....[47]....
        /*0104*/ 	.word	0x000068f0


	//   ....[48]....
        /*0108*/ 	.word	0x000069a0


	//   ....[49]....
        /*010c*/ 	.word	0x00006a50


	//   ....[50]....
        /*0110*/ 	.word	0x00006af0


	//   ....[51]....
        /*0114*/ 	.word	0x00006ba0


	//   ....[52]....
        /*0118*/ 	.word	0x00006c50


	//   ....[53]....
        /*011c*/ 	.word	0x00006cf0


	//   ....[54]....
        /*0120*/ 	.word	0x00006d90


	//   ....[55]....
        /*0124*/ 	.word	0x00006e40


	//   ....[56]....
        /*0128*/ 	.word	0x00006ef0


	//   ....[57]....
        /*012c*/ 	.word	0x00006f90


	//   ....[58]....
        /*0130*/ 	.word	0x00007030


	//   ....[59]....
        /*0134*/ 	.word	0x000070e0


	//   ....[60]....
        /*0138*/ 	.word	0x00007190


	//   ....[61]....
        /*013c*/ 	.word	0x00007230


	//   ....[62]....
        /*0140*/ 	.word	0x000072d0


	//   ....[63]....
        /*0144*/ 	.word	0x00007380


	//   ....[64]....
        /*0148*/ 	.word	0x00007430


	//   ....[65]....
        /*014c*/ 	.word	0x000074d0


	//   ....[66]....
        /*0150*/ 	.word	0x00007540


	//   ....[67]....
        /*0154*/ 	.word	0x000075d0


	//   ....[68]....
        /*0158*/ 	.word	0x00007660


	//   ....[69]....
        /*015c*/ 	.word	0x000076f0


	//   ....[70]....
        /*0160*/ 	.word	0x00007780


	//   ....[71]....
        /*0164*/ 	.word	0x00007810


	//   ....[72]....
        /*0168*/ 	.word	0x000078a0


	//   ....[73]....
        /*016c*/ 	.word	0x00007930


	//   ....[74]....
        /*0170*/ 	.word	0x000079c0


	//   ....[75]....
        /*0174*/ 	.word	0x00007a50


	//   ....[76]....
        /*0178*/ 	.word	0x00007ae0


	//   ....[77]....
        /*017c*/ 	.word	0x00007b70


	//   ....[78]....
        /*0180*/ 	.word	0x00007c00


	//   ....[79]....
        /*0184*/ 	.word	0x00007c90


	//   ....[80]....
        /*0188*/ 	.word	0x00007d20


	//   ....[81]....
        /*018c*/ 	.word	0x00007db0


	//   ....[82]....
        /*0190*/ 	.word	0x00007e40


	//   ....[83]....
        /*0194*/ 	.word	0x00007ed0


	//   ....[84]....
        /*0198*/ 	.word	0x00007f60


	//   ....[85]....
        /*019c*/ 	.word	0x00007ff0


	//   ....[86]....
        /*01a0*/ 	.word	0x00008090


	//   ....[87]....
        /*01a4*/ 	.word	0x00008120


	//   ....[88]....
        /*01a8*/ 	.word	0x000081b0


	//   ....[89]....
        /*01ac*/ 	.word	0x00008240


	//   ....[90]....
        /*01b0*/ 	.word	0x000082d0


	//   ....[91]....
        /*01b4*/ 	.word	0x00008360


	//   ....[92]....
        /*01b8*/ 	.word	0x000083f0


	//   ....[93]....
        /*01bc*/ 	.word	0x00008480


	//   ....[94]....
        /*01c0*/ 	.word	0x00008510


	//   ....[95]....
        /*01c4*/ 	.word	0x000085a0


	//   ....[96]....
        /*01c8*/ 	.word	0x00008630


	//   ....[97]....
        /*01cc*/ 	.word	0x000086c0


	//   ....[98]....
        /*01d0*/ 	.word	0x00008750


	//   ....[99]....
        /*01d4*/ 	.word	0x000087e0


	//   ....[100]....
        /*01d8*/ 	.word	0x00008870


	//   ....[101]....
        /*01dc*/ 	.word	0x00008900


	//   ....[102]....
        /*01e0*/ 	.word	0x00008990


	//   ....[103]....
        /*01e4*/ 	.word	0x00008a20


	//   ....[104]....
        /*01e8*/ 	.word	0x00008ab0


	//   ....[105]....
        /*01ec*/ 	.word	0x00008b40


	//   ....[106]....
        /*01f0*/ 	.word	0x00008bd0


	//   ....[107]....
        /*01f4*/ 	.word	0x00008c60


	//   ....[108]....
        /*01f8*/ 	.word	0x00008cf0


	//   ....[109]....
        /*01fc*/ 	.word	0x00008d80


	//   ....[110]....
        /*0200*/ 	.word	0x00008e10


	//   ....[111]....
        /*0204*/ 	.word	0x00008eb0


	//   ....[112]....
        /*0208*/ 	.word	0x00008f70


	//   ....[113]....
        /*020c*/ 	.word	0x00009020


	//   ....[114]....
        /*0210*/ 	.word	0x000090b0


	//   ....[115]....
        /*0214*/ 	.word	0x00009140


	//   ....[116]....
        /*0218*/ 	.word	0x000091d0


	//   ....[117]....
        /*021c*/ 	.word	0x00009260


	//   ....[118]....
        /*0220*/ 	.word	0x000092f0


	//   ....[119]....
        /*0224*/ 	.word	0x00009380


	//   ....[120]....
        /*0228*/ 	.word	0x00009410


	//   ....[121]....
        /*022c*/ 	.word	0x000094a0


	//   ....[122]....
        /*0230*/ 	.word	0x00009530


	//   ....[123]....
        /*0234*/ 	.word	0x000095c0


	//   ....[124]....
        /*0238*/ 	.word	0x00009650


	//   ....[125]....
        /*023c*/ 	.word	0x000096e0


	//   ....[126]....
        /*0240*/ 	.word	0x00009780


	//   ....[127]....
        /*0244*/ 	.word	0x00009810


	//   ....[128]....
        /*0248*/ 	.word	0x000098a0


	//   ....[129]....
        /*024c*/ 	.word	0x00009930


	//   ....[130]....
        /*0250*/ 	.word	0x000099c0


	//   ....[131]....
        /*0254*/ 	.word	0x00009a30


	//----- nvinfo : EIATTR_EXIT_INSTR_OFFSETS
	.align		4
.L_19:
        /*0258*/ 	.byte	0x04, 0x1c
        /*025a*/ 	.short	(.L_21 - .L_20)


	//   ....[0]....
.L_20:
        /*025c*/ 	.word	0x00004ab0


	//   ....[1]....
        /*0260*/ 	.word	0x00009a40


	//----- nvinfo : EIATTR_CRS_STACK_SIZE
	.align		4
.L_21:
        /*0264*/ 	.byte	0x04, 0x1e
        /*0266*/ 	.short	(.L_23 - .L_22)
.L_22:
        /*0268*/ 	.word	0x00000000


	//----- nvinfo : EIATTR_CBANK_PARAM_SIZE
	.align		4
.L_23:
        /*026c*/ 	.byte	0x03, 0x19
        /*026e*/ 	.short	0x0010


	//----- nvinfo : EIATTR_PARAM_CBANK
	.align		4
        /*0270*/ 	.byte	0x04, 0x0a
        /*0272*/ 	.short	(.L_25 - .L_24)
	.align		4
.L_24:
        /*0274*/ 	.word	index@(.nv.constant0._Z8crackingPhPVb)
        /*0278*/ 	.short	0x0380
        /*027a*/ 	.short	0x0010


	//----- nvinfo : EIATTR_SW_WAR
	.align		4
.L_25:
        /*027c*/ 	.byte	0x04, 0x36
        /*027e*/ 	.short	(.L_27 - .L_26)
.L_26:
        /*0280*/ 	.word	0x00000008
.L_27:


//--------------------- .nv.callgraph             --------------------------
	.section	.nv.callgraph,"",@"SHT_CUDA_CALLGRAPH"
	.align	4
	.sectionentsize	8
	.align		4
        /*0000*/ 	.word	0x00000000
	.align		4
        /*0004*/ 	.word	0xffffffff
	.align		4
        /*0008*/ 	.word	index@(_Z8crackingPhPVb)
	.align		4
        /*000c*/ 	.word	index@(vprintf)
	.align		4
        /*0010*/ 	.word	0x00000000
	.align		4
        /*0014*/ 	.word	0xfffffffe
	.align		4
        /*0018*/ 	.word	0x00000000
	.align		4
        /*001c*/ 	.word	0xfffffffd
	.align		4
        /*0020*/ 	.word	0x00000000
	.align		4
        /*0024*/ 	.word	0xfffffffc


//--------------------- .nv.constant4             --------------------------
	.section	.nv.constant4,"a",@progbits
	.align	8
	.align		8
.nv.constant4:
        /*0000*/ 	.dword	vprintf
	.align		8
        /*0008*/ 	.dword	$str
	.align		8
        /*0010*/ 	.dword	$str$1
	.align		8
        /*0018*/ 	.dword	$str$2
	.align		8
        /*0020*/ 	.dword	$str$3


//--------------------- .text._Z8crackingPhPVb    --------------------------
	.section	.text._Z8crackingPhPVb,"ax",@progbits
	.align	128
        .global         _Z8crackingPhPVb
        .type           _Z8crackingPhPVb,@function
        .size           _Z8crackingPhPVb,(.L_x_141 - _Z8crackingPhPVb)
        .other          _Z8crackingPhPVb,@"STO_CUDA_ENTRY STV_DEFAULT"
_Z8crackingPhPVb:
.text._Z8crackingPhPVb:
[----:B------:R-:W0:Y:S01]  /*0000*/  LDC R1, c[0x0][0x37c] ;  /* 0x0000df00ff017b82 */ /* 0x000e220000000800 */
[----:B------:R-:W1:Y:S01]  /*0010*/  S2R R22, SR_TID.X ;  /* 0x0000000000167919 */ /* 0x000e620000002100 */
[----:B------:R-:W2:Y:S01]  /*0020*/  LDCU.64 UR38, c[0x0][0x358] ;  /* 0x00006b00ff2677ac */ /* 0x000ea20008000a00 */
[----:B0-----:R-:W-:Y:S01]  /*0030*/  VIADD R1, R1, 0xfffffff8 ;  /* 0xfffffff801017836 */ /* 0x001fe20000000000 */
[----:B-1----:R-:W-:-:S13]  /*0040*/  ISETP.NE.AND P0, PT, R22, RZ, PT ;  /* 0x000000ff1600720c */ /* 0x002fda0003f05270 */
[----:B------:R-:W2:Y:S02]  /*0050*/  @!P0 LDC.64 R2, c[0x0][0x388] ;  /* 0x0000e200ff028b82 */ /* 0x000ea40000000a00 */
[----:B--2---:R-:W2:Y:S01]  /*0060*/  @!P0 LDG.E.U8.STRONG.SYS R2, desc[UR38][R2.64] ;  /* 0x0000002602028981 */ /* 0x004ea2000c1f5100 */
[----:B------:R-:W0:Y:S05]  /*0070*/  LDCU UR5, c[0x0][0x2fc] ;  /* 0x00005f80ff0577ac */ /* 0x000e2a0008000800 */
[----:B------:R-:W1:Y:S01]  /*0080*/  S2UR UR6, SR_CTAID.X ;  /* 0x00000000000679c3 */ /* 0x000e620000002500 */
[----:B------:R-:W-:Y:S01]  /*0090*/  @!P0 MOV R0, 0x400 ;  /* 0x0000040000008802 */ /* 0x000fe20000000f00 */
[----:B------:R-:W3:Y:S01]  /*00a0*/  @!P0 S2R R5, SR_CgaCtaId ;  /* 0x0000000000058919 */ /* 0x000ee20000008800 */
[----:B------:R-:W4:Y:S05]  /*00b0*/  LDCU UR4, c[0x0][0x2f8] ;  /* 0x00005f00ff0477ac */ /* 0x000f2a0008000800 */
[----:B------:R-:W1:Y:S01]  /*00c0*/  LDC R7, c[0x0][0x360] ;  /* 0x0000d800ff077b82 */ /* 0x000e620000000800 */
[----:B----4-:R-:W-:-:S05]  /*00d0*/  IADD3 R17, P1, PT, R1, UR4, RZ ;  /* 0x0000000401117c10 */ /* 0x010fca000ff3e0ff */
[----:B0-----:R-:W-:Y:S02]  /*00e0*/  IMAD.X R16, RZ, RZ, UR5, P1 ;  /* 0x00000005ff107e24 */ /* 0x001fe400088e06ff */
[----:B-1----:R-:W-:Y:S01]  /*00f0*/  IMAD R18, R7, UR6, R22 ;  /* 0x0000000607127c24 */ /* 0x002fe2000f8e0216 */
[----:B---3--:R-:W-:-:S05]  /*0100*/  @!P0 LEA R5, R5, R0, 0x18 ;  /* 0x0000000005058211 */ /* 0x008fca00078ec0ff */
[----:B--2---:R0:W-:Y:S01]  /*0110*/  @!P0 STS.U8 [R5], R2 ;  /* 0x0000000205008388 */ /* 0x0041e20000000000 */
[----:B------:R-:W-:-:S13]  /*0120*/  ISETP.NE.AND P0, PT, R18, 0xfff, PT ;  /* 0x00000fff1200780c */ /* 0x000fda0003f05270 */
[----:B0-----:R-:W-:Y:S05]  /*0130*/  @P0 BRA `(.L_x_0) ;  /* 0x00000000002c0947 */ /* 0x001fea0003800000 */
[----:B------:R-:W-:Y:S01]  /*0140*/  IMAD.MOV.U32 R8, RZ, RZ, 0x1000 ;  /* 0x00001000ff087424 */ /* 0x000fe200078e00ff */
[----:B------:R-:W-:Y:S01]  /*0150*/  MOV R0, 0x0 ;  /* 0x0000000000007802 */ /* 0x000fe20000000f00 */
[----:B------:R-:W0:Y:S01]  /*0160*/  LDCU.64 UR4, c[0x4][0x8] ;  /* 0x01000100ff0477ac */ /* 0x000e220008000a00 */
[----:B------:R-:W-:Y:S02]  /*0170*/  IMAD.MOV.U32 R6, RZ, RZ, R17 ;  /* 0x000000ffff067224 */ /* 0x000fe400078e0011 */
[----:B------:R1:W-:Y:S01]  /*0180*/  STL [R1], R8 ;  /* 0x0000000801007387 */ /* 0x0003e20000100800 */
[----:B------:R1:W2:Y:S01]  /*0190*/  LDC.64 R2, c[0x4][R0] ;  /* 0x0100000000027b82 */ /* 0x0002a20000000a00 */
[----:B------:R-:W-:Y:S02]  /*01a0*/  IMAD.MOV.U32 R7, RZ, RZ, R16 ;  /* 0x000000ffff077224 */ /* 0x000fe400078e0010 */
[----:B0-----:R-:W-:Y:S02]  /*01b0*/  IMAD.U32 R4, RZ, RZ, UR4 ;  /* 0x00000004ff047e24 */ /* 0x001fe4000f8e00ff */
[----:B-1----:R-:W-:-:S07]  /*01c0*/  IMAD.U32 R5, RZ, RZ, UR5 ;  /* 0x00000005ff057e24 */ /* 0x002fce000f8e00ff */
[----:B------:R-:W-:-:S07]  /*01d0*/  LEPC R20, `(.L_x_0) ;  /* 0x000000001014794e */ /* 0x000fce0000000000 */
[----:B--2---:R-:W-:Y:S05]  /*01e0*/  CALL.ABS.NOINC R2 ;  /* 0x0000000002007343 */ /* 0x004fea0003c00000 */
.L_x_0:
[----:B------:R-:W-:Y:S05]  /*01f0*/  WARPSYNC.ALL ;  /* 0x0000000000007948 */ /* 0x000fea0003800000 */
[----:B------:R-:W-:Y:S01]  /*0200*/  BAR.SYNC.DEFER_BLOCKING 0x0 ;  /* 0x0000000000007b1d */ /* 0x000fe20000010000 */
[--C-:B------:R-:W-:Y:S01]  /*0210*/  IMAD.MOV.U32 R10, RZ, RZ, R18.reuse ;  /* 0x000000ffff0a7224 */ /* 0x100fe200078e0012 */
[----:B------:R-:W-:Y:S01]  /*0220*/  CS2R R14, SRZ ;  /* 0x00000000000e7805 */ /* 0x000fe2000001ff00 */
[----:B------:R-:W-:Y:S02]  /*0230*/  IMAD.MOV.U32 R19, RZ, RZ, RZ ;  /* 0x000000ffff137224 */ /* 0x000fe400078e00ff */
[----:B------:R-:W-:Y:S01]  /*0240*/  IMAD.MOV.U32 R11, RZ, RZ, -0xe15a113 ;  /* 0xf1ea5eedff0b7424 */ /* 0x000fe200078e00ff */
[----:B------:R-:W-:Y:S01]  /*0250*/  UMOV UR4, URZ ;  /* 0x000000ff00047c82 */ /* 0x000fe20008000000 */
[----:B------:R-:W-:Y:S01]  /*0260*/  IMAD.MOV.U32 R4, RZ, RZ, R18 ;  /* 0x000000ffff047224 */ /* 0x000fe200078e0012 */
[----:B------:R-:W-:Y:S01]  /*0270*/  UMOV UR5, URZ ;  /* 0x000000ff00057c82 */ /* 0x000fe20008000000 */
[----:B------:R-:W-:-:S02]  /*0280*/  IMAD.MOV.U32 R13, RZ, RZ, RZ ;  /* 0x000000ffff0d7224 */ /* 0x000fc400078e00ff */
[----:B------:R-:W-:-:S07]  /*0290*/  IMAD.MOV.U32 R9, RZ, RZ, R18 ;  /* 0x000000ffff097224 */ /* 0x000fce00078e0012 */
.L_x_1:
[----:B------:R-:W-:Y:S01]  /*02a0*/  SHF.L.W.U32.HI R2, R9, 0x5, R14 ;  /* 0x0000000509027819 */ /* 0x000fe20000010e0e */
[----:B------:R-:W-:Y:S01]  /*02b0*/  UIADD3 UR4, UP0, UPT, UR4, 0x4, URZ ;  /* 0x0000000404047890 */ /* 0x000fe2000ff1e0ff */
[----:B------:R-:W-:Y:S02]  /*02c0*/  SHF.L.W.U32.HI R0, R19, 0x7, R10 ;  /* 0x0000000713007819 */ /* 0x000fe40000010e0a */
[----:B------:R-:W-:Y:S01]  /*02d0*/  IADD3 R5, P1, PT, R2, R4, RZ ;  /* 0x0000000402057210 */ /* 0x000fe20007f3e0ff */
[----:B------:R-:W-:Y:S01]  /*02e0*/  UIADD3.X UR5, UPT, UPT, URZ, UR5, URZ, UP0, !UPT ;  /* 0x00000005ff057290 */ /* 0x000fe200087fe4ff */
[----:B------:R-:W-:Y:S01]  /*02f0*/  SHF.L.W.U32.HI R3, R13, 0xd, R4 ;  /* 0x0000000d0d037819 */ /* 0x000fe20000010e04 */
[----:B------:R-:W-:Y:S01]  /*0300*/  UISETP.NE.U32.AND UP0, UPT, UR4, 0x14, UPT ;  /* 0x000000140400788c */ /* 0x000fe2000bf05070 */
[----:B------:R-:W-:Y:S02]  /*0310*/  SHF.L.W.U32.HI R2, R4, 0xd, R13 ;  /* 0x0000000d04027819 */ /* 0x000fe40000010e0d */
[----:B------:R-:W-:Y:S01]  /*0320*/  SHF.L.W.U32.HI R4, R14, 0x5, R9 ;  /* 0x000000050e047819 */ /* 0x000fe20000010e09 */
[----:B------:R-:W-:Y:S01]  /*0330*/  UISETP.NE.AND.EX UP0, UPT, UR5, URZ, UPT, UP0 ;  /* 0x000000ff0500728c */ /* 0x000fe2000bf05300 */
[----:B------:R-:W-:-:S02]  /*0340*/  IADD3 R6, P0, PT, -R0, R11, RZ ;  /* 0x0000000b00067210 */ /* 0x000fc40007f1e1ff */
[C---:B------:R-:W-:Y:S02]  /*0350*/  SHF.L.W.U32.HI R0, R10.reuse, 0x7, R19 ;  /* 0x000000070a007819 */ /* 0x040fe40000010e13 */
[----:B------:R-:W-:Y:S01]  /*0360*/  LOP3.LUT R3, R10, R3, RZ, 0x3c, !PT ;  /* 0x000000030a037212 */ /* 0x000fe200078e3cff */
[----:B------:R-:W-:Y:S01]  /*0370*/  IMAD.X R10, R4, 0x1, R13, P1 ;  /* 0x00000001040a7824 */ /* 0x000fe200008e060d */
[----:B------:R-:W-:Y:S01]  /*0380*/  LOP3.LUT R11, R19, R2, RZ, 0x3c, !PT ;  /* 0x00000002130b7212 */ /* 0x000fe200078e3cff */
[----:B------:R-:W-:Y:S01]  /*0390*/  IMAD.X R2, R15, 0x1, ~R0, P0 ;  /* 0x000000010f027824 */ /* 0x000fe200000e0e00 */
[-C--:B------:R-:W-:Y:S02]  /*03a0*/  IADD3 R7, P1, PT, R3, R6.reuse, RZ ;  /* 0x0000000603077210 */ /* 0x080fe40007f3e0ff */
[----:B------:R-:W-:Y:S02]  /*03b0*/  IADD3 R6, P0, PT, R9, R6, RZ ;  /* 0x0000000609067210 */ /* 0x000fe40007f1e0ff */
[----:B------:R-:W-:Y:S01]  /*03c0*/  SHF.L.W.U32.HI R0, R10, 0x7, R5 ;  /* 0x000000070a007819 */ /* 0x000fe20000010e05 */
[----:B------:R-:W-:-:S02]  /*03d0*/  IMAD.X R12, R11, 0x1, R2, P1 ;  /* 0x000000010b0c7824 */ /* 0x000fc400008e0602 */
[----:B------:R-:W-:Y:S01]  /*03e0*/  IMAD.X R9, R14, 0x1, R2, P0 ;  /* 0x000000010e097824 */ /* 0x000fe200000e0602 */
[----:B------:R-:W-:Y:S02]  /*03f0*/  IADD3 R4, P0, PT, -R0, R3, RZ ;  /* 0x0000000300047210 */ /* 0x000fe40007f1e1ff */
[----:B------:R-:W-:Y:S02]  /*0400*/  SHF.L.W.U32.HI R0, R5, 0x7, R10 ;  /* 0x0000000705007819 */ /* 0x000fe40000010e0a */
[----:B------:R-:W-:Y:S02]  /*0410*/  SHF.L.W.U32.HI R3, R7, 0x5, R12 ;  /* 0x0000000507037819 */ /* 0x000fe40000010e0c */
[----:B------:R-:W-:Y:S01]  /*0420*/  SHF.L.W.U32.HI R2, R9, 0xd, R6 ;  /* 0x0000000d09027819 */ /* 0x000fe20000010e06 */
[----:B------:R-:W-:Y:S01]  /*0430*/  IMAD.X R8, R11, 0x1, ~R0, P0 ;  /* 0x000000010b087824 */ /* 0x000fe200000e0e00 */
[----:B------:R-:W-:Y:S02]  /*0440*/  IADD3 R11, P0, PT, R3, R6, RZ ;  /* 0x00000006030b7210 */ /* 0x000fe40007f1e0ff */
[----:B------:R-:W-:-:S02]  /*0450*/  SHF.L.W.U32.HI R3, R12, 0x5, R7 ;  /* 0x000000050c037819 */ /* 0x000fc40000010e07 */
[--C-:B------:R-:W-:Y:S02]  /*0460*/  SHF.L.W.U32.HI R0, R6, 0xd, R9.reuse ;  /* 0x0000000d06007819 */ /* 0x100fe40000010e09 */
[----:B------:R-:W-:Y:S01]  /*0470*/  LOP3.LUT R5, R5, R2, RZ, 0x3c, !PT ;  /* 0x0000000205057212 */ /* 0x000fe200078e3cff */
[----:B------:R-:W-:Y:S01]  /*0480*/  IMAD.X R14, R3, 0x1, R9, P0 ;  /* 0x00000001030e7824 */ /* 0x000fe200000e0609 */
[----:B------:R-:W-:Y:S02]  /*0490*/  IADD3 R7, P1, PT, R4, R7, RZ ;  /* 0x0000000704077210 */ /* 0x000fe40007f3e0ff */
[----:B------:R-:W-:Y:S02]  /*04a0*/  LOP3.LUT R13, R10, R0, RZ, 0x3c, !PT ;  /* 0x000000000a0d7212 */ /* 0x000fe400078e3cff */
[----:B------:R-:W-:Y:S01]  /*04b0*/  IADD3 R9, P0, PT, R5, R4, RZ ;  /* 0x0000000405097210 */ /* 0x000fe20007f1e0ff */
[----:B------:R-:W-:Y:S01]  /*04c0*/  IMAD.X R12, R8, 0x1, R12, P1 ;  /* 0x00000001080c7824 */ /* 0x000fe200008e060c */
[----:B------:R-:W-:-:S03]  /*04d0*/  SHF.L.W.U32.HI R0, R14, 0x7, R11 ;  /* 0x000000070e007819 */ /* 0x000fc60000010e0b */
[----:B------:R-:W-:Y:S01]  /*04e0*/  IMAD.X R8, R13, 0x1, R8, P0 ;  /* 0x000000010d087824 */ /* 0x000fe200000e0608 */
[----:B------:R-:W-:Y:S02]  /*04f0*/  IADD3 R6, P0, PT, -R0, R5, RZ ;  /* 0x0000000500067210 */ /* 0x000fe40007f1e1ff */
[----:B------:R-:W-:Y:S02]  /*0500*/  SHF.L.W.U32.HI R0, R11, 0x7, R14 ;  /* 0x000000070b007819 */ /* 0x000fe40000010e0e */
[----:B------:R-:W-:Y:S02]  /*0510*/  SHF.L.W.U32.HI R4, R9, 0x5, R8 ;  /* 0x0000000509047819 */ /* 0x000fe40000010e08 */
[----:B------:R-:W-:Y:S02]  /*0520*/  SHF.L.W.U32.HI R2, R12, 0xd, R7 ;  /* 0x0000000d0c027819 */ /* 0x000fe40000010e07 */
[----:B------:R-:W-:Y:S02]  /*0530*/  SHF.L.W.U32.HI R3, R8, 0x5, R9 ;  /* 0x0000000508037819 */ /* 0x000fe40000010e09 */
[----:B------:R-:W-:Y:S01]  /*0540*/  IADD3 R10, P1, PT, R4, R7, RZ ;  /* 0x00000007040a7210 */ /* 0x000fe20007f3e0ff */
[----:B------:R-:W-:Y:S01]  /*0550*/  IMAD.X R4, R13, 0x1, ~R0, P0 ;  /* 0x000000010d047824 */ /* 0x000fe200000e0e00 */
[----:B------:R-:W-:-:S02]  /*0560*/  LOP3.LUT R5, R11, R2, RZ, 0x3c, !PT ;  /* 0x000000020b057212 */ /* 0x000fc400078e3cff */
[--C-:B------:R-:W-:Y:S01]  /*0570*/  SHF.L.W.U32.HI R2, R7, 0xd, R12.reuse ;  /* 0x0000000d07027819 */ /* 0x100fe20000010e0c */
[----:B------:R-:W-:Y:S01]  /*0580*/  IMAD.X R11, R3, 0x1, R12, P1 ;  /* 0x00000001030b7824 */ /* 0x000fe200008e060c */
[----:B------:R-:W-:Y:S02]  /*0590*/  IADD3 R9, P0, PT, R6, R9, RZ ;  /* 0x0000000906097210 */ /* 0x000fe40007f1e0ff */
[----:B------:R-:W-:Y:S02]  /*05a0*/  LOP3.LUT R13, R14, R2, RZ, 0x3c, !PT ;  /* 0x000000020e0d7212 */ /* 0x000fe400078e3cff */
[----:B------:R-:W-:Y:S01]  /*05b0*/  IADD3 R6, P1, PT, R5, R6, RZ ;  /* 0x0000000605067210 */ /* 0x000fe20007f3e0ff */
[----:B------:R-:W-:Y:S01]  /*05c0*/  IMAD.X R8, R4, 0x1, R8, P0 ;  /* 0x0000000104087824 */ /* 0x000fe200000e0608 */
[----:B------:R-:W-:-:S03]  /*05d0*/  SHF.L.W.U32.HI R0, R11, 0x7, R10 ;  /* 0x000000070b007819 */ /* 0x000fc60000010e0a */
[----:B------:R-:W-:Y:S01]  /*05e0*/  IMAD.X R7, R13, 0x1, R4, P1 ;  /* 0x000000010d077824 */ /* 0x000fe200008e0604 */
[----:B------:R-:W-:Y:S02]  /*05f0*/  SHF.L.W.U32.HI R2, R9, 0xd, R8 ;  /* 0x0000000d09027819 */ /* 0x000fe40000010e08 */
[----:B------:R-:W-:Y:S02]  /*0600*/  SHF.L.W.U32.HI R3, R8, 0xd, R9 ;  /* 0x0000000d08037819 */ /* 0x000fe40000010e09 */
[----:B------:R-:W-:Y:S02]  /*0610*/  IADD3 R5, P0, PT, -R0, R5, RZ ;  /* 0x0000000500057210 */ /* 0x000fe40007f1e1ff */
[----:B------:R-:W-:Y:S02]  /*0620*/  SHF.L.W.U32.HI R4, R6, 0x5, R7 ;  /* 0x0000000506047819 */ /* 0x000fe40000010e07 */
[----:B------:R-:W-:Y:S02]  /*0630*/  LOP3.LUT R15, R11, R2, RZ, 0x3c, !PT ;  /* 0x000000020b0f7212 */ /* 0x000fe400078e3cff */
[----:B------:R-:W-:-:S02]  /*0640*/  SHF.L.W.U32.HI R0, R10, 0x7, R11 ;  /* 0x000000070a007819 */ /* 0x000fc40000010e0b */
[----:B------:R-:W-:Y:S02]  /*0650*/  LOP3.LUT R11, R10, R3, RZ, 0x3c, !PT ;  /* 0x000000030a0b7212 */ /* 0x000fe400078e3cff */
[----:B------:R-:W-:Y:S01]  /*0660*/  IADD3 R10, P1, PT, R4, R9, RZ ;  /* 0x00000009040a7210 */ /* 0x000fe20007f3e0ff */
[----:B------:R-:W-:Y:S01]  /*0670*/  IMAD.X R0, R13, 0x1, ~R0, P0 ;  /* 0x000000010d007824 */ /* 0x000fe200000e0e00 */
[----:B------:R-:W-:Y:S02]  /*0680*/  SHF.L.W.U32.HI R2, R7, 0x5, R6 ;  /* 0x0000000507027819 */ /* 0x000fe40000010e06 */
[----:B------:R-:W-:Y:S02]  /*0690*/  IADD3 R4, P2, PT, R5, R6, RZ ;  /* 0x0000000605047210 */ /* 0x000fe40007f5e0ff */
[----:B------:R-:W-:Y:S01]  /*06a0*/  IADD3 R9, P3, PT, R11, R5, RZ ;  /* 0x000000050b097210 */ /* 0x000fe20007f7e0ff */
[----:B------:R-:W-:Y:S02]  /*06b0*/  IMAD.X R19, R2, 0x1, R8, P1 ;  /* 0x0000000102137824 */ /* 0x000fe400008e0608 */
[----:B------:R-:W-:-:S02]  /*06c0*/  IMAD.X R13, R0, 0x1, R7, P2 ;  /* 0x00000001000d7824 */ /* 0x000fc400010e0607 */
[----:B------:R-:W-:Y:S01]  /*06d0*/  IMAD.X R14, R15, 0x1, R0, P3 ;  /* 0x000000010f0e7824 */ /* 0x000fe200018e0600 */
[----:B------:R-:W-:Y:S07]  /*06e0*/  BRA.U UP0, `(.L_x_1) ;  /* 0xfffffff900ec7547 */ /* 0x000fee000b83ffff */
[----:B------:R-:W-:Y:S01]  /*06f0*/  SHF.L.W.U32.HI R3, R9, 0x5, R14 ;  /* 0x0000000509037819 */ /* 0x000fe20000010e0e */
[----:B------:R-:W0:Y:S01]  /*0700*/  S2UR UR4, SR_CgaCtaId ;  /* 0x00000000000479c3 */ /* 0x000e220000008800 */
[----:B------:R-:W-:Y:S01]  /*0710*/  SHF.L.W.U32.HI R0, R19, 0x7, R10 ;  /* 0x0000000713007819 */ /* 0x000fe20000010e0a */
[----:B------:R-:W-:Y:S01]  /*0720*/  UMOV UR43, 0x400 ;  /* 0x00000400002b7882 */ /* 0x000fe20000000000 */
[----:B------:R-:W-:Y:S01]  /*0730*/  IADD3 R5, P1, PT, R3, R4, RZ ;  /* 0x0000000403057210 */ /* 0x000fe20007f3e0ff */
[----:B------:R-:W-:Y:S01]  /*0740*/  UIADD3 UR42, UPT, UPT, UR43, 0x8008, URZ ;  /* 0x000080082b2a7890 */ /* 0x000fe2000fffe0ff */
[----:B------:R-:W-:Y:S02]  /*0750*/  SHF.L.W.U32.HI R2, R4, 0xd, R13 ;  /* 0x0000000d04027819 */ /* 0x000fe40000010e0d */
[----:B------:R-:W-:Y:S02]  /*0760*/  SHF.L.W.U32.HI R3, R13, 0xd, R4 ;  /* 0x0000000d0d037819 */ /* 0x000fe40000010e04 */
[----:B------:R-:W-:-:S02]  /*0770*/  IADD3 R8, P0, PT, -R0, R11, RZ ;  /* 0x0000000b00087210 */ /* 0x000fc40007f1e1ff */
[----:B------:R-:W-:Y:S02]  /*0780*/  SHF.L.W.U32.HI R4, R14, 0x5, R9 ;  /* 0x000000050e047819 */ /* 0x000fe40000010e09 */
[C---:B------:R-:W-:Y:S02]  /*0790*/  SHF.L.W.U32.HI R0, R10.reuse, 0x7, R19 ;  /* 0x000000070a007819 */ /* 0x040fe40000010e13 */
[----:B------:R-:W-:Y:S01]  /*07a0*/  LOP3.LUT R3, R10, R3, RZ, 0x3c, !PT ;  /* 0x000000030a037212 */ /* 0x000fe200078e3cff */
[----:B------:R-:W-:Y:S01]  /*07b0*/  IMAD.X R6, R4, 0x1, R13, P1 ;  /* 0x0000000104067824 */ /* 0x000fe200008e060d */
[----:B------:R-:W-:Y:S01]  /*07c0*/  LOP3.LUT R7, R19, R2, RZ, 0x3c, !PT ;  /* 0x0000000213077212 */ /* 0x000fe200078e3cff */
[----:B------:R-:W-:Y:S01]  /*07d0*/  IMAD.X R26, R15, 0x1, ~R0, P0 ;  /* 0x000000010f1a7824 */ /* 0x000fe200000e0e00 */
[----:B------:R-:W-:Y:S02]  /*07e0*/  IADD3 R10, P0, PT, R8, R9, RZ ;  /* 0x00000009080a7210 */ /* 0x000fe40007f1e0ff */
[----:B------:R-:W-:-:S02]  /*07f0*/  IADD3 R61, P1, PT, R3, R8, RZ ;  /* 0x00000008033d7210 */ /* 0x000fc40007f3e0ff */
[----:B------:R-:W-:Y:S01]  /*0800*/  SHF.L.W.U32.HI R0, R6, 0x7, R5 ;  /* 0x0000000706007819 */ /* 0x000fe20000010e05 */
[----:B------:R-:W-:Y:S01]  /*0810*/  IMAD.X R13, R26, 0x1, R14, P0 ;  /* 0x000000011a0d7824 */ /* 0x000fe200000e060e */
[----:B0-----:R-:W-:Y:S01]  /*0820*/  ULEA UR5, UR4, UR43, 0x18 ;  /* 0x0000002b04057291 */ /* 0x001fe2000f8ec0ff */
[----:B------:R-:W-:Y:S01]  /*0830*/  IMAD.X R26, R7, 0x1, R26, P1 ;  /* 0x00000001071a7824 */ /* 0x000fe200008e061a */
[----:B------:R-:W-:Y:S01]  /*0840*/  IADD3 R4, P0, PT, -R0, R3, RZ ;  /* 0x0000000300047210 */ /* 0x000fe20007f1e1ff */
[----:B------:R-:W-:Y:S01]  /*0850*/  ULEA UR42, UR4, UR42, 0x18 ;  /* 0x0000002a042a7291 */ /* 0x000fe2000f8ec0ff */
[----:B------:R-:W-:Y:S02]  /*0860*/  SHF.L.W.U32.HI R0, R5, 0x7, R6 ;  /* 0x0000000705007819 */ /* 0x000fe40000010e06 */
[----:B------:R-:W-:Y:S02]  /*0870*/  SHF.L.W.U32.HI R3, R61, 0x5, R26 ;  /* 0x000000053d037819 */ /* 0x000fe40000010e1a */
[----:B------:R-:W-:Y:S01]  /*0880*/  SHF.L.W.U32.HI R2, R13, 0xd, R10 ;  /* 0x0000000d0d027819 */ /* 0x000fe20000010e0a */
[----:B------:R-:W-:Y:S01]  /*0890*/  IMAD.X R42, R7, 0x1, ~R0, P0 ;  /* 0x00000001072a7824 */ /* 0x000fe200000e0e00 */
[----:B------:R-:W-:Y:S01]  /*08a0*/  SHF.L.W.U32.HI R0, R10, 0xd, R13 ;  /* 0x0000000d0a007819 */ /* 0x000fe20000010e0d */
[----:B------:R-:W0:Y:S01]  /*08b0*/  LDS.U8 R15, [UR5] ;  /* 0x00000005ff0f7984 */ /* 0x000e220008000000 */
[----:B------:R-:W-:-:S02]  /*08c0*/  IADD3 R10, P0, PT, R3, R10, RZ ;  /* 0x0000000a030a7210 */ /* 0x000fc40007f1e0ff */
[----:B------:R-:W-:Y:S02]  /*08d0*/  SHF.L.W.U32.HI R3, R26, 0x5, R61 ;  /* 0x000000051a037819 */ /* 0x000fe40000010e3d */
[----:B------:R-:W-:Y:S02]  /*08e0*/  LOP3.LUT R5, R5, R2, RZ, 0x3c, !PT ;  /* 0x0000000205057212 */ /* 0x000fe400078e3cff */
[----:B------:R-:W-:Y:S01]  /*08f0*/  IADD3 R11, P1, PT, R4, R61, RZ ;  /* 0x0000003d040b7210 */ /* 0x000fe20007f3e0ff */
[----:B------:R-:W-:Y:S01]  /*0900*/  IMAD.X R13, R3, 0x1, R13, P0 ;  /* 0x00000001030d7824 */ /* 0x000fe200000e060d */
[----:B------:R-:W-:Y:S02]  /*0910*/  LOP3.LUT R7, R6, R0, RZ, 0x3c, !PT ;  /* 0x0000000006077212 */ /* 0x000fe400078e3cff */
[----:B------:R-:W-:Y:S01]  /*0920*/  IADD3 R29, P0, PT, R5, R4, RZ ;  /* 0x00000004051d7210 */ /* 0x000fe20007f1e0ff */
[----:B------:R-:W-:Y:S01]  /*0930*/  IMAD.X R8, R42, 0x1, R26, P1 ;  /* 0x000000012a087824 */ /* 0x000fe200008e061a */
[----:B------:R-:W-:-:S03]  /*0940*/  SHF.L.W.U32.HI R0, R13, 0x7, R10 ;  /* 0x000000070d007819 */ /* 0x000fc60000010e0a */
[----:B------:R-:W-:Y:S01]  /*0950*/  IMAD.X R42, R7, 0x1, R42, P0 ;  /* 0x00000001072a7824 */ /* 0x000fe200000e062a */
[----:B------:R-:W-:Y:S02]  /*0960*/  SHF.L.W.U32.HI R3, R8, 0xd, R11 ;  /* 0x0000000d08037819 */ /* 0x000fe40000010e0b */
[----:B------:R-:W-:Y:S02]  /*0970*/  IADD3 R6, P0, PT, -R0, R5, RZ ;  /* 0x0000000500067210 */ /* 0x000fe40007f1e1ff */
[----:B------:R-:W-:Y:S02]  /*0980*/  SHF.L.W.U32.HI R4, R29, 0x5, R42 ;  /* 0x000000051d047819 */ /* 0x000fe40000010e2a */
[----:B------:R-:W-:Y:S02]  /*0990*/  SHF.L.W.U32.HI R2, R11, 0xd, R8 ;  /* 0x0000000d0b027819 */ /* 0x000fe40000010e08 */
[C---:B------:R-:W-:Y:S02]  /*09a0*/  LOP3.LUT R5, R10.reuse, R3, RZ, 0x3c, !PT ;  /* 0x000000030a057212 */ /* 0x040fe400078e3cff */
[----:B------:R-:W-:-:S02]  /*09b0*/  SHF.L.W.U32.HI R0, R10, 0x7, R13 ;  /* 0x000000070a007819 */ /* 0x000fc40000010e0d */
[----:B------:R-:W-:Y:S02]  /*09c0*/  IADD3 R11, P1, PT, R4, R11, RZ ;  /* 0x0000000b040b7210 */ /* 0x000fe40007f3e0ff */
[----:B------:R-:W-:Y:S01]  /*09d0*/  SHF.L.W.U32.HI R4, R42, 0x5, R29 ;  /* 0x000000052a047819 */ /* 0x000fe20000010e1d */
[----:B------:R-:W-:Y:S01]  /*09e0*/  IMAD.X R10, R7, 0x1, ~R0, P0 ;  /* 0x00000001070a7824 */ /* 0x000fe200000e0e00 */
[----:B------:R-:W-:Y:S02]  /*09f0*/  LOP3.LUT R13, R13, R2, RZ, 0x3c, !PT ;  /* 0x000000020d0d7212 */ /* 0x000fe400078e3cff */
[----:B------:R-:W-:Y:S01]  /*0a00*/  IADD3 R3, P2, PT, R5, R6, RZ ;  /* 0x0000000605037210 */ /* 0x000fe20007f5e0ff */
[----:B------:R-:W-:Y:S01]  /*0a10*/  IMAD.X R8, R4, 0x1, R8, P1 ;  /* 0x0000000104087824 */ /* 0x000fe200008e0608 */
[----:B------:R-:W-:Y:S02]  /*0a20*/  IADD3 R9, P0, PT, R6, R29, RZ ;  /* 0x0000001d06097210 */ /* 0x000fe40007f1e0ff */
[----:B------:R-:W-:Y:S01]  /*0a30*/  LOP3.LUT R50, R3, 0x80000000, RZ, 0x3c, !PT ;  /* 0x8000000003327812 */ /* 0x000fe200078e3cff */
[----:B------:R-:W-:Y:S01]  /*0a40*/  IMAD.X R58, R13, 0x1, R10, P2 ;  /* 0x000000010d3a7824 */ /* 0x000fe200010e060a */
[----:B------:R-:W-:Y:S01]  /*0a50*/  SHF.L.W.U32.HI R0, R8, 0x7, R11 ;  /* 0x0000000708007819 */ /* 0x000fe20000010e0b */
[----:B------:R-:W-:-:S03]  /*0a60*/  IMAD.X R10, R10, 0x1, R42, P0 ;  /* 0x000000010a0a7824 */ /* 0x000fc600000e062a */
[----:B------:R-:W-:Y:S02]  /*0a70*/  SHF.L.W.U32.HI R2, R3, 0x5, R58 ;  /* 0x0000000503027819 */ /* 0x000fe40000010e3a */
[----:B------:R-:W-:Y:S02]  /*0a80*/  IADD3 R6, P0, PT, -R0, R5, RZ ;  /* 0x0000000500067210 */ /* 0x000fe40007f1e1ff */
[----:B------:R-:W-:Y:S02]  /*0a90*/  SHF.L.W.U32.HI R5, R58, 0x5, R3 ;  /* 0x000000053a057819 */ /* 0x000fe40000010e03 */
[----:B------:R-:W-:Y:S02]  /*0aa0*/  IADD3 R7, P1, PT, R2, R9, RZ ;  /* 0x0000000902077210 */ /* 0x000fe40007f3e0ff */
[----:B------:R-:W-:Y:S02]  /*0ab0*/  SHF.L.W.U32.HI R4, R10, 0xd, R9 ;  /* 0x0000000d0a047819 */ /* 0x000fe40000010e09 */
[--C-:B------:R-:W-:Y:S01]  /*0ac0*/  SHF.L.W.U32.HI R2, R9, 0xd, R10.reuse ;  /* 0x0000000d09027819 */ /* 0x100fe20000010e0a */
[----:B------:R-:W-:Y:S01]  /*0ad0*/  IMAD.X R10, R5, 0x1, R10, P1 ;  /* 0x00000001050a7824 */ /* 0x000fe200008e060a */
[----:B------:R-:W-:-:S02]  /*0ae0*/  SHF.L.W.U32.HI R0, R11, 0x7, R8 ;  /* 0x000000070b007819 */ /* 0x000fc40000010e08 */
[----:B------:R-:W-:Y:S02]  /*0af0*/  LOP3.LUT R5, R11, R4, RZ, 0x3c, !PT ;  /* 0x000000040b057212 */ /* 0x000fe400078e3cff */
[----:B------:R-:W-:Y:S01]  /*0b00*/  LOP3.LUT R9, R8, R2, RZ, 0x3c, !PT ;  /* 0x0000000208097212 */ /* 0x000fe200078e3cff */
[----:B------:R-:W-:Y:S01]  /*0b10*/  IMAD.X R8, R13, 0x1, ~R0, P0 ;  /* 0x000000010d087824 */ /* 0x000fe200000e0e00 */
[----:B------:R-:W-:Y:S02]  /*0b20*/  IADD3 R23, P1, PT, R5, R6, RZ ;  /* 0x0000000605177210 */ /* 0x000fe40007f3e0ff */
[----:B------:R-:W-:Y:S02]  /*0b30*/  SHF.L.W.U32.HI R0, R10, 0x7, R7 ;  /* 0x000000070a007819 */ /* 0x000fe40000010e07 */
[----:B------:R-:W-:Y:S01]  /*0b40*/  IADD3 R11, P0, PT, R6, R3, RZ ;  /* 0x00000003060b7210 */ /* 0x000fe20007f1e0ff */
[----:B------:R-:W-:Y:S01]  /*0b50*/  IMAD.X R74, R9, 0x1, R8, P1 ;  /* 0x00000001094a7824 */ /* 0x000fe200008e0608 */
[----:B------:R-:W-:-:S02]  /*0b60*/  IADD3 R6, P2, PT, -R0, R5, RZ ;  /* 0x0000000500067210 */ /* 0x000fc40007f5e1ff */
[----:B------:R-:W-:Y:S01]  /*0b70*/  SHF.L.W.U32.HI R0, R7, 0x7, R10 ;  /* 0x0000000707007819 */ /* 0x000fe20000010e0a */
[----:B------:R-:W-:Y:S01]  /*0b80*/  IMAD.X R8, R8, 0x1, R58, P0 ;  /* 0x0000000108087824 */ /* 0x000fe200000e063a */
[----:B------:R-:W-:-:S03]  /*0b90*/  SHF.L.W.U32.HI R4, R23, 0x5, R74 ;  /* 0x0000000517047819 */ /* 0x000fc60000010e4a */
[----:B------:R-:W-:Y:S01]  /*0ba0*/  IMAD.X R14, R9, 0x1, ~R0, P2 ;  /* 0x00000001090e7824 */ /* 0x000fe200010e0e00 */
[----:B------:R-:W-:Y:S02]  /*0bb0*/  SHF.L.W.U32.HI R2, R8, 0xd, R11 ;  /* 0x0000000d08027819 */ /* 0x000fe40000010e0b */
[--C-:B------:R-:W-:Y:S02]  /*0bc0*/  SHF.L.W.U32.HI R0, R11, 0xd, R8.reuse ;  /* 0x0000000d0b007819 */ /* 0x100fe40000010e08 */
[----:B------:R-:W-:Y:S02]  /*0bd0*/  IADD3 R11, P0, PT, R4, R11, RZ ;  /* 0x0000000b040b7210 */ /* 0x000fe40007f1e0ff */
[----:B------:R-:W-:Y:S02]  /*0be0*/  SHF.L.W.U32.HI R4, R74, 0x5, R23 ;  /* 0x000000054a047819 */ /* 0x000fe40000010e17 */
[----:B------:R-:W-:Y:S02]  /*0bf0*/  LOP3.LUT R5, R7, R2, RZ, 0x3c, !PT ;  /* 0x0000000207057212 */ /* 0x000fe400078e3cff */
[----:B------:R-:W-:Y:S01]  /*0c00*/  LOP3.LUT R13, R10, R0, RZ, 0x3c, !PT ;  /* 0x000000000a0d7212 */ /* 0x000fe200078e3cff */
[----:B------:R-:W-:Y:S01]  /*0c10*/  IMAD.X R8, R4, 0x1, R8, P0 ;  /* 0x0000000104087824 */ /* 0x000fe200000e0608 */
[----:B------:R-:W-:-:S02]  /*0c20*/  IADD3 R19, P1, PT, R5, R6, RZ ;  /* 0x0000000605137210 */ /* 0x000fc40007f3e0ff */
[----:B------:R-:W-:Y:S02]  /*0c30*/  IADD3 R7, P0, PT, R6, R23, RZ ;  /* 0x0000001706077210 */ /* 0x000fe40007f1e0ff */
[----:B------:R-:W-:Y:S01]  /*0c40*/  SHF.L.W.U32.HI R0, R8, 0x7, R11 ;  /* 0x0000000708007819 */ /* 0x000fe20000010e0b */
[----:B------:R-:W-:Y:S02]  /*0c50*/  IMAD.X R90, R13, 0x1, R14, P1 ;  /* 0x000000010d5a7824 */ /* 0x000fe400008e060e */
[----:B------:R-:W-:Y:S01]  /*0c60*/  IMAD.X R14, R14, 0x1, R74, P0 ;  /* 0x000000010e0e7824 */ /* 0x000fe200000e064a */
[----:B------:R-:W-:Y:S02]  /*0c70*/  IADD3 R6, P0, PT, -R0, R5, RZ ;  /* 0x0000000500067210 */ /* 0x000fe40007f1e1ff */
[----:B------:R-:W-:Y:S02]  /*0c80*/  SHF.L.W.U32.HI R0, R19, 0x5, R90 ;  /* 0x0000000513007819 */ /* 0x000fe40000010e5a */
[----:B------:R-:W-:-:S02]  /*0c90*/  SHF.L.W.U32.HI R4, R14, 0xd, R7 ;  /* 0x0000000d0e047819 */ /* 0x000fc40000010e07 */
[----:B------:R-:W-:Y:S02]  /*0ca0*/  SHF.L.W.U32.HI R5, R90, 0x5, R19 ;  /* 0x000000055a057819 */ /* 0x000fe40000010e13 */
[----:B------:R-:W-:Y:S02]  /*0cb0*/  IADD3 R9, P1, PT, R0, R7, RZ ;  /* 0x0000000700097210 */ /* 0x000fe40007f3e0ff */
[----:B------:R-:W-:Y:S02]  /*0cc0*/  SHF.L.W.U32.HI R0, R11, 0x7, R8 ;  /* 0x000000070b007819 */ /* 0x000fe40000010e08 */
[--C-:B------:R-:W-:Y:S01]  /*0cd0*/  SHF.L.W.U32.HI R2, R7, 0xd, R14.reuse ;  /* 0x0000000d07027819 */ /* 0x100fe20000010e0e */
[----:B------:R-:W-:Y:S01]  /*0ce0*/  IMAD.X R14, R5, 0x1, R14, P1 ;  /* 0x00000001050e7824 */ /* 0x000fe200008e060e */
[----:B------:R-:W-:Y:S01]  /*0cf0*/  LOP3.LUT R7, R11, R4, RZ, 0x3c, !PT ;  /* 0x000000040b077212 */ /* 0x000fe200078e3cff */
[----:B------:R-:W-:Y:S01]  /*0d00*/  IMAD.X R4, R13, 0x1, ~R0, P0 ;  /* 0x000000010d047824 */ /* 0x000fe200000e0e00 */
[----:B------:R-:W-:-:S02]  /*0d10*/  LOP3.LUT R5, R8, R2, RZ, 0x3c, !PT ;  /* 0x0000000208057212 */ /* 0x000fc400078e3cff */
[----:B------:R-:W-:Y:S02]  /*0d20*/  IADD3 R25, P0, PT, R7, R6, RZ ;  /* 0x0000000607197210 */ /* 0x000fe40007f1e0ff */
[----:B------:R-:W-:-:S03]  /*0d30*/  SHF.L.W.U32.HI R0, R14, 0x7, R9 ;  /* 0x000000070e007819 */ /* 0x000fc60000010e09 */
[----:B------:R-:W-:Y:S01]  /*0d40*/  IMAD.X R12, R5, 0x1, R4, P0 ;  /* 0x00000001050c7824 */ /* 0x000fe200000e0604 */
[----:B------:R-:W-:Y:S02]  /*0d50*/  IADD3 R8, P1, PT, -R0, R7, RZ ;  /* 0x0000000700087210 */ /* 0x000fe40007f3e1ff */
[----:B------:R-:W-:Y:S02]  /*0d60*/  IADD3 R7, P0, PT, R6, R19, RZ ;  /* 0x0000001306077210 */ /* 0x000fe40007f1e0ff */
[----:B------:R-:W-:Y:S02]  /*0d70*/  SHF.L.W.U32.HI R0, R9, 0x7, R14 ;  /* 0x0000000709007819 */ /* 0x000fe40000010e0e */
[----:B------:R-:W-:Y:S01]  /*0d80*/  SHF.L.W.U32.HI R2, R25, 0x5, R12 ;  /* 0x0000000519027819 */ /* 0x000fe20000010e0c */
[----:B------:R-:W-:Y:S01]  /*0d90*/  IMAD.X R6, R4, 0x1, R90, P0 ;  /* 0x0000000104067824 */ /* 0x000fe200000e065a */
[----:B------:R-:W-:Y:S01]  /*0da0*/  SHF.L.W.U32.HI R4, R12, 0x5, R25 ;  /* 0x000000050c047819 */ /* 0x000fe20000010e19 */
[----:B------:R-:W-:Y:S01]  /*0db0*/  IMAD.X R10, R5, 0x1, ~R0, P1 ;  /* 0x00000001050a7824 */ /* 0x000fe200008e0e00 */
[----:B------:R-:W-:-:S02]  /*0dc0*/  IADD3 R5, P0, PT, R2, R7, RZ ;  /* 0x0000000702057210 */ /* 0x000fc40007f1e0ff */
[----:B------:R-:W-:Y:S02]  /*0dd0*/  SHF.L.W.U32.HI R2, R6, 0xd, R7 ;  /* 0x0000000d06027819 */ /* 0x000fe40000010e07 */
[--C-:B------:R-:W-:Y:S01]  /*0de0*/  SHF.L.W.U32.HI R0, R7, 0xd, R6.reuse ;  /* 0x0000000d07007819 */ /* 0x100fe20000010e06 */
[----:B------:R-:W-:Y:S01]  /*0df0*/  IMAD.X R6, R4, 0x1, R6, P0 ;  /* 0x0000000104067824 */ /* 0x000fe200000e0606 */
[----:B------:R-:W-:Y:S02]  /*0e00*/  IADD3 R20, P1, PT, R8, R25, RZ ;  /* 0x0000001908147210 */ /* 0x000fe40007f3e0ff */
[----:B------:R-:W-:Y:S02]  /*0e10*/  LOP3.LUT R7, R9, R2, RZ, 0x3c, !PT ;  /* 0x0000000209077212 */ /* 0x000fe400078e3cff */
[----:B------:R-:W-:Y:S01]  /*0e20*/  LOP3.LUT R45, R14, R0, RZ, 0x3c, !PT ;  /* 0x000000000e2d7212 */ /* 0x000fe200078e3cff */
[----:B------:R-:W-:Y:S01]  /*0e30*/  IMAD.X R9, R10, 0x1, R12, P1 ;  /* 0x000000010a097824 */ /* 0x000fe200008e060c */
[----:B------:R-:W-:-:S02]  /*0e40*/  SHF.L.W.U32.HI R0, R6, 0x7, R5 ;  /* 0x0000000706007819 */ /* 0x000fc40000010e05 */
[----:B------:R-:W-:Y:S02]  /*0e50*/  IADD3 R37, P0, PT, R7, R8, RZ ;  /* 0x0000000807257210 */ /* 0x000fe40007f1e0ff */
[----:B------:R-:W-:Y:S02]  /*0e60*/  IADD3 R7, P1, PT, -R0, R7, RZ ;  /* 0x0000000700077210 */ /* 0x000fe40007f3e1ff */
[----:B------:R-:W-:Y:S02]  /*0e70*/  SHF.L.W.U32.HI R0, R5, 0x7, R6 ;  /* 0x0000000705007819 */ /* 0x000fe40000010e06 */
[----:B------:R-:W-:Y:S02]  /*0e80*/  SHF.L.W.U32.HI R4, R9, 0xd, R20 ;  /* 0x0000000d09047819 */ /* 0x000fe40000010e14 */
[----:B------:R-:W-:Y:S01]  /*0e90*/  SHF.L.W.U32.HI R2, R20, 0xd, R9 ;  /* 0x0000000d14027819 */ /* 0x000fe20000010e09 */
[----:B------:R-:W-:Y:S01]  /*0ea0*/  IMAD.X R0, R45, 0x1, ~R0, P1 ;  /* 0x000000012d007824 */ /* 0x000fe200008e0e00 */
[----:B------:R-:W-:Y:S01]  /*0eb0*/  LOP3.LUT R24, R5, R4, RZ, 0x3c, !PT ;  /* 0x0000000405187212 */ /* 0x000fe200078e3cff */
[----:B------:R-:W-:Y:S01]  /*0ec0*/  IMAD.X R45, R45, 0x1, R10, P0 ;  /* 0x000000012d2d7824 */ /* 0x000fe200000e060a */
[----:B0-----:R-:W-:-:S02]  /*0ed0*/  ISETP.NE.AND P0, PT, R15, RZ, PT ;  /* 0x000000ff0f00720c */ /* 0x001fc40003f05270 */
[----:B------:R-:W-:Y:S02]  /*0ee0*/  LOP3.LUT R27, R6, R2, RZ, 0x3c, !PT ;  /* 0x00000002061b7212 */ /* 0x000fe400078e3cff */
[----:B------:R-:W-:Y:S02]  /*0ef0*/  IADD3 R28, P1, PT, R24, R7, RZ ;  /* 0x00000007181c7210 */ /* 0x000fe40007f3e0ff */
[----:B------:R-:W-:Y:S02]  /*0f00*/  LOP3.LUT R59, R12, 0x8000, RZ, 0x3c, !PT ;  /* 0x000080000c3b7812 */ /* 0x000fe400078e3cff */
[----:B------:R-:W-:Y:S01]  /*0f10*/  LOP3.LUT R53, R28, 0x80000000, RZ, 0x3c, !PT ;  /* 0x800000001c357812 */ /* 0x000fe200078e3cff */
[----:B------:R-:W-:-:S04]  /*0f20*/  IMAD.X R67, R27, 0x1, R0, P1 ;  /* 0x000000011b437824 */ /* 0x000fc800008e0600 */
[----:B------:R-:W-:Y:S05]  /*0f30*/  @P0 BRA `(.L_x_2) ;  /* 0x0000003800d40947 */ /* 0x000fea0003800000 */
[----:B------:R-:W-:Y:S01]  /*0f40*/  UIADD3 UR43, UPT, UPT, UR43, 0x8, URZ ;  /* 0x000000082b2b7890 */ /* 0x000fe2000fffe0ff */
[C---:B------:R-:W-:Y:S01]  /*0f50*/  SHF.L.W.U32.HI R33, R37.reuse, 0x5, R45 ;  /* 0x0000000525217819 */ /* 0x040fe20000010e2d */
[----:B------:R-:W-:Y:S01]  /*0f60*/  UMOV UR40, URZ ;  /* 0x000000ff00287c82 */ /* 0x000fe20008000000 */
[----:B------:R-:W-:Y:S01]  /*0f70*/  IADD3 R31, P0, PT, R37, R7, RZ ;  /* 0x00000007251f7210 */ /* 0x000fe20007f1e0ff */
[----:B------:R-:W-:Y:S01]  /*0f80*/  ULEA UR43, UR4, UR43, 0x18 ;  /* 0x0000002b042b7291 */ /* 0x000fe2000f8ec0ff */
[----:B------:R-:W-:Y:S01]  /*0f90*/  IADD3 R33, P1, PT, R33, R20, RZ ;  /* 0x0000001421217210 */ /* 0x000fe20007f3e0ff */
[----:B------:R-:W-:Y:S01]  /*0fa0*/  UMOV UR41, URZ ;  /* 0x000000ff00297c82 */ /* 0x000fe20008000000 */
[C---:B------:R-:W-:Y:S01]  /*0fb0*/  SHF.L.W.U32.HI R34, R45.reuse, 0x5, R37 ;  /* 0x000000052d227819 */ /* 0x040fe20000010e25 */
[----:B------:R-:W-:Y:S02]  /*0fc0*/  IMAD.X R32, R45, 0x1, R0, P0 ;  /* 0x000000012d207824 */ /* 0x000fe400000e0600 */
[----:B------:R-:W-:-:S02]  /*0fd0*/  LEA R30, R18, UR43, 0x3 ;  /* 0x0000002b121e7c11 */ /* 0x000fc4000f8e18ff */
[----:B------:R-:W-:-:S07]  /*0fe0*/  IMAD.X R34, R34, 0x1, R9, P1 ;  /* 0x0000000122227824 */ /* 0x000fce00008e0609 */
.L_x_9:
[----:B------:R-:W-:Y:S01]  /*0ff0*/  UIADD3 UR40, UP0, UPT, UR40, 0x1, URZ ;  /* 0x0000000128287890 */ /* 0x000fe2000ff1e0ff */
[----:B------:R-:W-:Y:S03]  /*1000*/  BSSY B6, `(.L_x_3) ;  /* 0x0000074000067945 */ /* 0x000fe60003800000 */
[----:B------:R-:W-:Y:S02]  /*1010*/  UIADD3.X UR41, UPT, UPT, URZ, UR41, URZ, UP0, !UPT ;  /* 0x00000029ff297290 */ /* 0x000fe400087fe4ff */
[----:B------:R-:W-:Y:S02]  /*1020*/  UIMAD.WIDE.U32 UR8, UR40, -0x1a85bd43, URZ ;  /* 0xe57a42bd280878a5 */ /* 0x000fe4000f8e00ff */
[----:B------:R-:W-:-:S04]  /*1030*/  UIMAD.WIDE.U32 UR4, UR41, -0x1a85bd43, URZ ;  /* 0xe57a42bd290478a5 */ /* 0x000fc8000f8e00ff */
[----:B------:R-:W-:-:S04]  /*1040*/  UIMAD.WIDE.U32 UR4, UP0, UR40, -0x29406b2b, UR4 ;  /* 0xd6bf94d5280478a5 */ /* 0x000fc8000f800004 */
[----:B------:R-:W-:Y:S02]  /*1050*/  UIADD3.X UR7, UPT, UPT, URZ, URZ, URZ, UP0, !UPT ;  /* 0x000000ffff077290 */ /* 0x000fe400087fe4ff */
[----:B------:R-:W-:Y:S01]  /*1060*/  UIADD3 URZ, UP0, UPT, UR9, UR4, URZ ;  /* 0x0000000409ff7290 */ /* 0x000fe2000ff1e0ff */
[----:B------:R-:W-:-:S03]  /*1070*/  UMOV UR6, UR5 ;  /* 0x0000000500067c82 */ /* 0x000fc60008000000 */
[----:B------:R-:W-:-:S04]  /*1080*/  UIMAD.WIDE.U32.X UR4, UR41, -0x29406b2b, UR6, UP0 ;  /* 0xd6bf94d5290478a5 */ /* 0x000fc800080e0406 */
[----:B------:R-:W-:Y:S02]  /*1090*/  USHF.R.U64 UR4, UR4, 0x16, UR5 ;  /* 0x0000001604047899 */ /* 0x000fe40008001205 */
[----:B------:R-:W-:Y:S02]  /*10a0*/  USHF.R.U32.HI UR5, URZ, 0x16, UR5 ;  /* 0x00000016ff057899 */ /* 0x000fe40008011605 */
[----:B------:R-:W-:Y:S02]  /*10b0*/  UIMAD.WIDE.U32 UR36, UR4, -0x4c4b40, UR40 ;  /* 0xffb3b4c0042478a5 */ /* 0x000fe4000f8e0028 */
[----:B------:R-:W-:-:S04]  /*10c0*/  UIMAD UR5, UR5, -0x4c4b40, URZ ;  /* 0xffb3b4c0050578a4 */ /* 0x000fc8000f8e02ff */
[----:B------:R-:W-:Y:S01]  /*10d0*/  UIADD3 UR44, UPT, UPT, UR37, -UR4, UR5 ;  /* 0x80000004252c7290 */ /* 0x000fe2000fffe005 */
[----:B------:R-:W-:-:S05]  /*10e0*/  ISETP.NE.U32.AND P0, PT, RZ, UR36, PT ;  /* 0x00000024ff007c0c */ /* 0x000fca000bf05070 */
[----:B------:R-:W-:-:S04]  /*10f0*/  ISETP.NE.AND.EX P0, PT, RZ, UR44, PT, P0 ;  /* 0x0000002cff007c0c */ /* 0x000fc8000bf05300 */
[----:B------:R-:W-:-:S13]  /*1100*/  ISETP.NE.OR P0, PT, R18, RZ, P0 ;  /* 0x000000ff1200720c */ /* 0x000fda0000705670 */
[----:B------:R-:W-:Y:S05]  /*1110*/  @P0 BRA `(.L_x_4) ;  /* 0x0000000400880947 */ /* 0x000fea0003800000 */
[----:B------:R-:W-:Y:S01]  /*1120*/  UIADD3 UR4, UPT, UPT, UR43, 0x80, URZ ;  /* 0x000000802b047890 */ /* 0x000fe2000fffe0ff */
[----:B------:R-:W-:Y:S02]  /*1130*/  IMAD.MOV.U32 R2, RZ, RZ, RZ ;  /* 0x000000ffff027224 */ /* 0x000fe400078e00ff */
[----:B------:R-:W-:Y:S02]  /*1140*/  IMAD.MOV.U32 R29, RZ, RZ, RZ ;  /* 0x000000ffff1d7224 */ /* 0x000fe400078e00ff */
[----:B------:R-:W-:Y:S02]  /*1150*/  IMAD.MOV.U32 R23, RZ, RZ, 0x1000 ;  /* 0x00001000ff177424 */ /* 0x000fe400078e00ff */
[----:B------:R-:W-:Y:S02]  /*1160*/  IMAD.MOV.U32 R19, RZ, RZ, RZ ;  /* 0x000000ffff137224 */ /* 0x000fe400078e00ff */
[----:B------:R-:W-:-:S07]  /*1170*/  IMAD.U32 R0, RZ, RZ, UR4 ;  /* 0x00000004ff007e24 */ /* 0x000fce000f8e00ff */
.L_x_5:
[----:B------:R-:W-:Y:S01]  /*1180*/  LDS.64 R10, [R0+-0x80] ;  /* 0xffff8000000a7984 */ /* 0x000fe20000000a00 */
[----:B------:R-:W-:Y:S05]  /*1190*/  YIELD ;  /* 0x0000000000007946 */ /* 0x000fea0003800000 */
[----:B------:R-:W0:Y:S04]  /*11a0*/  LDS.64 R12, [R0+-0x78] ;  /* 0xffff8800000c7984 */ /* 0x000e280000000a00 */
[----:B------:R-:W-:Y:S04]  /*11b0*/  LDS.64 R14, [R0+-0x70] ;  /* 0xffff9000000e7984 */ /* 0x000fe80000000a00 */
[----:B------:R-:W1:Y:S04]  /*11c0*/  LDS.64 R20, [R0+-0x68] ;  /* 0xffff980000147984 */ /* 0x000e680000000a00 */
[----:B------:R-:W-:Y:S04]  /*11d0*/  LDS.64 R36, [R0+-0x60] ;  /* 0xffffa00000247984 */ /* 0x000fe80000000a00 */
[----:B------:R-:W2:Y:S04]  /*11e0*/  LDS.64 R38, [R0+-0x58] ;  /* 0xffffa80000267984 */ /* 0x000ea80000000a00 */
[----:B------:R-:W-:Y:S04]  /*11f0*/  LDS.64 R42, [R0+-0x50] ;  /* 0xffffb000002a7984 */ /* 0x000fe80000000a00 */
[----:B------:R-:W3:Y:S04]  /*1200*/  LDS.64 R40, [R0+-0x48] ;  /* 0xffffb80000287984 */ /* 0x000ee80000000a00 */
[----:B------:R-:W-:Y:S04]  /*1210*/  LDS.64 R46, [R0+-0x40] ;  /* 0xffffc000002e7984 */ /* 0x000fe80000000a00 */
[----:B------:R-:W4:Y:S04]  /*1220*/  LDS.64 R44, [R0+-0x38] ;  /* 0xffffc800002c7984 */ /* 0x000f280000000a00 */
[----:B------:R-:W-:Y:S04]  /*1230*/  LDS.64 R50, [R0+-0x30] ;  /* 0xffffd00000327984 */ /* 0x000fe80000000a00 */
[----:B------:R-:W5:Y:S01]  /*1240*/  LDS.64 R48, [R0+-0x28] ;  /* 0xffffd80000307984 */ /* 0x000f620000000a00 */
[----:B0-----:R-:W-:-:S03]  /*1250*/  IADD3 R25, P0, P1, R12, R10, R2 ;  /* 0x0000000a0c197210 */ /* 0x001fc6000791e002 */
[----:B------:R-:W-:Y:S01]  /*1260*/  LDS.64 R52, [R0+-0x20] ;  /* 0xffffe00000347984 */ /* 0x000fe20000000a00 */
[----:B------:R-:W-:-:S03]  /*1270*/  IADD3.X R29, PT, PT, R13, R11, R29, P0, P1 ;  /* 0x0000000b0d1d7210 */ /* 0x000fc600007e241d */
[----:B------:R-:W0:Y:S01]  /*1280*/  LDS.64 R54, [R0+-0x18] ;  /* 0xffffe80000367984 */ /* 0x000e220000000a00 */
[----:B-1----:R-:W-:-:S03]  /*1290*/  IADD3 R25, P0, P1, R20, R14, R25 ;  /* 0x0000000e14197210 */ /* 0x002fc6000791e019 */
[----:B------:R-:W-:Y:S01]  /*12a0*/  LDS.64 R6, [R0+-0x10] ;  /* 0xfffff00000067984 */ /* 0x000fe20000000a00 */
[----:B------:R-:W-:-:S03]  /*12b0*/  IADD3.X R29, PT, PT, R21, R15, R29, P0, P1 ;  /* 0x0000000f151d7210 */ /* 0x000fc600007e241d */
[----:B------:R-:W1:Y:S01]  /*12c0*/  LDS.64 R8, [R0+-0x8] ;  /* 0xfffff80000087984 */ /* 0x000e620000000a00 */
[----:B--2---:R-:W-:-:S03]  /*12d0*/  IADD3 R25, P0, P1, R38, R36, R25 ;  /* 0x0000002426197210 */ /* 0x004fc6000791e019 */
[----:B------:R-:W-:Y:S01]  /*12e0*/  LDS.64 R4, [R0] ;  /* 0x0000000000047984 */ /* 0x000fe20000000a00 */
[----:B------:R-:W-:-:S03]  /*12f0*/  IADD3.X R29, PT, PT, R39, R37, R29, P0, P1 ;  /* 0x00000025271d7210 */ /* 0x000fc600007e241d */
[----:B------:R-:W2:Y:S01]  /*1300*/  LDS.64 R2, [R0+0x8] ;  /* 0x0000080000027984 */ /* 0x000ea20000000a00 */
[----:B---3--:R-:W-:-:S03]  /*1310*/  IADD3 R25, P0, P1, R40, R42, R25 ;  /* 0x0000002a28197210 */ /* 0x008fc6000791e019 */
[----:B------:R-:W-:Y:S01]  /*1320*/  LDS.64 R10, [R0+0x10] ;  /* 0x00001000000a7984 */ /* 0x000fe20000000a00 */
[----:B------:R-:W-:-:S03]  /*1330*/  IADD3.X R29, PT, PT, R41, R43, R29, P0, P1 ;  /* 0x0000002b291d7210 */ /* 0x000fc600007e241d */
[----:B------:R-:W3:Y:S01]  /*1340*/  LDS.64 R12, [R0+0x18] ;  /* 0x00001800000c7984 */ /* 0x000ee20000000a00 */
[----:B----4-:R-:W-:-:S03]  /*1350*/  IADD3 R25, P0, P1, R44, R46, R25 ;  /* 0x0000002e2c197210 */ /* 0x010fc6000791e019 */
[----:B------:R-:W-:Y:S01]  /*1360*/  LDS.64 R14, [R0+0x20] ;  /* 0x00002000000e7984 */ /* 0x000fe20000000a00 */
[----:B------:R-:W-:-:S03]  /*1370*/  IADD3.X R29, PT, PT, R45, R47, R29, P0, P1 ;  /* 0x0000002f2d1d7210 */ /* 0x000fc600007e241d */
[----:B------:R-:W4:Y:S01]  /*1380*/  LDS.64 R20, [R0+0x28] ;  /* 0x0000280000147984 */ /* 0x000f220000000a00 */
[----:B-----5:R-:W-:-:S03]  /*1390*/  IADD3 R25, P0, P1, R48, R50, R25 ;  /* 0x0000003230197210 */ /* 0x020fc6000791e019 */
[----:B------:R-:W-:Y:S01]  /*13a0*/  LDS.64 R36, [R0+0x30] ;  /* 0x0000300000247984 */ /* 0x000fe20000000a00 */
[----:B------:R-:W-:-:S03]  /*13b0*/  IADD3.X R29, PT, PT, R49, R51, R29, P0, P1 ;  /* 0x00000033311d7210 */ /* 0x000fc600007e241d */
[----:B------:R-:W5:Y:S01]  /*13c0*/  LDS.64 R38, [R0+0x38] ;  /* 0x0000380000267984 */ /* 0x000f620000000a00 */
[----:B0-----:R-:W-:-:S03]  /*13d0*/  IADD3 R25, P0, P1, R54, R52, R25 ;  /* 0x0000003436197210 */ /* 0x001fc6000791e019 */
[----:B------:R-:W-:Y:S01]  /*13e0*/  LDS.64 R40, [R0+0x40] ;  /* 0x0000400000287984 */ /* 0x000fe20000000a00 */
[----:B------:R-:W-:-:S03]  /*13f0*/  IADD3.X R29, PT, PT, R55, R53, R29, P0, P1 ;  /* 0x00000035371d7210 */ /* 0x000fc600007e241d */
[----:B------:R-:W0:Y:S01]  /*1400*/  LDS.64 R42, [R0+0x48] ;  /* 0x00004800002a7984 */ /* 0x000e220000000a00 */
[----:B-1----:R-:W-:-:S03]  /*1410*/  IADD3 R25, P0, P1, R8, R6, R25 ;  /* 0x0000000608197210 */ /* 0x002fc6000791e019 */
[----:B------:R-:W-:Y:S01]  /*1420*/  LDS.64 R44, [R0+0x50] ;  /* 0x00005000002c7984 */ /* 0x000fe20000000a00 */
[----:B------:R-:W-:-:S03]  /*1430*/  IADD3.X R9, PT, PT, R9, R7, R29, P0, P1 ;  /* 0x0000000709097210 */ /* 0x000fc600007e241d */
[----:B------:R-:W1:Y:S01]  /*1440*/  LDS.64 R46, [R0+0x58] ;  /* 0x00005800002e7984 */ /* 0x000e620000000a00 */
[----:B--2---:R-:W-:-:S03]  /*1450*/  IADD3 R7, P0, P1, R2, R4, R25 ;  /* 0x0000000402077210 */ /* 0x004fc6000791e019 */
[----:B------:R-:W-:Y:S01]  /*1460*/  LDS.64 R48, [R0+0x60] ;  /* 0x0000600000307984 */ /* 0x000fe20000000a00 */
[----:B------:R-:W-:-:S03]  /*1470*/  IADD3.X R5, PT, PT, R3, R5, R9, P0, P1 ;  /* 0x0000000503057210 */ /* 0x000fc600007e2409 */
[----:B------:R-:W2:Y:S01]  /*1480*/  LDS.64 R50, [R0+0x68] ;  /* 0x0000680000327984 */ /* 0x000ea20000000a00 */
[----:B---3--:R-:W-:-:S03]  /*1490*/  IADD3 R3, P0, P1, R12, R10, R7 ;  /* 0x0000000a0c037210 */ /* 0x008fc6000791e007 */
[----:B------:R-:W-:Y:S01]  /*14a0*/  LDS.64 R52, [R0+0x70] ;  /* 0x0000700000347984 */ /* 0x000fe20000000a00 */
[----:B------:R-:W-:-:S03]  /*14b0*/  IADD3.X R11, PT, PT, R13, R11, R5, P0, P1 ;  /* 0x0000000b0d0b7210 */ /* 0x000fc600007e2405 */
[----:B------:R3:W2:Y:S01]  /*14c0*/  LDS.64 R54, [R0+0x78] ;  /* 0x0000780000367984 */ /* 0x0006a20000000a00 */
[----:B----4-:R-:W-:-:S04]  /*14d0*/  IADD3 R3, P0, P1, R20, R14, R3 ;  /* 0x0000000e14037210 */ /* 0x010fc8000791e003 */
[----:B------:R-:W-:Y:S02]  /*14e0*/  IADD3.X R15, PT, PT, R21, R15, R11, P0, P1 ;  /* 0x0000000f150f7210 */ /* 0x000fe400007e240b */
[----:B-----5:R-:W-:Y:S01]  /*14f0*/  IADD3 R3, P0, P1, R38, R36, R3 ;  /* 0x0000002426037210 */ /* 0x020fe2000791e003 */
[----:B---3--:R-:W-:-:S03]  /*1500*/  VIADD R0, R0, 0x100 ;  /* 0x0000010000007836 */ /* 0x008fc60000000000 */
[----:B------:R-:W-:Y:S02]  /*1510*/  IADD3.X R37, PT, PT, R39, R37, R15, P0, P1 ;  /* 0x0000002527257210 */ /* 0x000fe400007e240f */
[----:B0-----:R-:W-:-:S04]  /*1520*/  IADD3 R3, P0, P1, R42, R40, R3 ;  /* 0x000000282a037210 */ /* 0x001fc8000791e003 */
[----:B------:R-:W-:Y:S02]  /*1530*/  IADD3.X R41, PT, PT, R43, R41, R37, P0, P1 ;  /* 0x000000292b297210 */ /* 0x000fe400007e2425 */
[----:B------:R-:W-:Y:S02]  /*1540*/  IADD3 R23, P0, PT, R23, -0x20, RZ ;  /* 0xffffffe017177810 */ /* 0x000fe40007f1e0ff */
[----:B-1----:R-:W-:Y:S02]  /*1550*/  IADD3 R3, P1, P2, R46, R44, R3 ;  /* 0x0000002c2e037210 */ /* 0x002fe40007a3e003 */
[----:B------:R-:W-:Y:S02]  /*1560*/  IADD3.X R19, PT, PT, R19, -0x1, RZ, P0, !PT ;  /* 0xffffffff13137810 */ /* 0x000fe400007fe4ff */
[----:B------:R-:W-:Y:S02]  /*1570*/  ISETP.NE.U32.AND P0, PT, R23, RZ, PT ;  /* 0x000000ff1700720c */ /* 0x000fe40003f05070 */
[----:B------:R-:W-:-:S02]  /*1580*/  IADD3.X R45, PT, PT, R47, R45, R41, P1, P2 ;  /* 0x0000002d2f2d7210 */ /* 0x000fc40000fe4429 */
[----:B------:R-:W-:Y:S02]  /*1590*/  ISETP.NE.AND.EX P0, PT, R19, RZ, PT, P0 ;  /* 0x000000ff1300720c */ /* 0x000fe40003f05300 */
[----:B--2---:R-:W-:-:S04]  /*15a0*/  IADD3 R3, P1, P2, R50, R48, R3 ;  /* 0x0000003032037210 */ /* 0x004fc80007a3e003 */
[----:B------:R-:W-:Y:S02]  /*15b0*/  IADD3.X R49, PT, PT, R51, R49, R45, P1, P2 ;  /* 0x0000003133317210 */ /* 0x000fe40000fe442d */
[----:B------:R-:W-:-:S04]  /*15c0*/  IADD3 R2, P1, P2, R54, R52, R3 ;  /* 0x0000003436027210 */ /* 0x000fc80007a3e003 */
[----:B------:R-:W-:Y:S01]  /*15d0*/  IADD3.X R29, PT, PT, R55, R53, R49, P1, P2 ;  /* 0x00000035371d7210 */ /* 0x000fe20000fe4431 */
[----:B------:R-:W-:Y:S08]  /*15e0*/  @P0 BRA `(.L_x_5) ;  /* 0xfffffff800e40947 */ /* 0x000ff0000383ffff */
[----:B------:R-:W-:Y:S01]  /*15f0*/  IMAD.MOV.U32 R3, RZ, RZ, R29 ;  /* 0x000000ffff037224 */ /* 0x000fe200078e001d */
[----:B------:R-:W-:Y:S01]  /*1600*/  MOV R0, 0x0 ;  /* 0x0000000000007802 */ /* 0x000fe20000000f00 */
[----:B------:R-:W0:Y:S01]  /*1610*/  LDCU.64 UR4, c[0x4][0x10] ;  /* 0x01000200ff0477ac */ /* 0x000e220008000a00 */
[----:B------:R-:W-:Y:S02]  /*1620*/  IMAD.MOV.U32 R6, RZ, RZ, R17 ;  /* 0x000000ffff067224 */ /* 0x000fe400078e0011 */
[----:B------:R1:W-:Y:S01]  /*1630*/  STL.64 [R1], R2 ;  /* 0x0000000201007387 */ /* 0x0003e20000100a00 */
[----:B------:R1:W2:Y:S01]  /*1640*/  LDC.64 R8, c[0x4][R0] ;  /* 0x0100000000087b82 */ /* 0x0002a20000000a00 */
[----:B------:R-:W-:Y:S02]  /*1650*/  IMAD.MOV.U32 R7, RZ, RZ, R16 ;  /* 0x000000ffff077224 */ /* 0x000fe400078e0010 */
[----:B0-----:R-:W-:Y:S02]  /*1660*/  IMAD.U32 R4, RZ, RZ, UR4 ;  /* 0x00000004ff047e24 */ /* 0x001fe4000f8e00ff */
[----:B-1----:R-:W-:-:S07]  /*1670*/  IMAD.U32 R5, RZ, RZ, UR5 ;  /* 0x00000005ff057e24 */ /* 0x002fce000f8e00ff */
[----:B------:R-:W-:-:S07]  /*1680*/  LEPC R20, `(.L_x_6) ;  /* 0x000000001014794e */ /* 0x000fce0000000000 */
[----:B--2---:R-:W-:Y:S05]  /*1690*/  CALL.ABS.NOINC R8 ;  /* 0x0000000008007343 */ /* 0x004fea0003c00000 */
.L_x_6:
[----:B------:R-:W-:-:S04]  /*16a0*/  ISETP.GE.U32.AND P0, PT, R2, 0x1, PT ;  /* 0x000000010200780c */ /* 0x000fc80003f06070 */
[----:B------:R-:W-:-:S13]  /*16b0*/  ISETP.GE.U32.AND.EX P0, PT, R29, 0x400, PT, P0 ;  /* 0x000004001d00780c */ /* 0x000fda0003f06100 */
[----:B------:R-:W-:Y:S05]  /*16c0*/  @!P0 BRA `(.L_x_4) ;  /* 0x00000000001c8947 */ /* 0x000fea0003800000 */
[----:B------:R-:W0:Y:S01]  /*16d0*/  S2UR UR5, SR_CgaCtaId ;  /* 0x00000000000579c3 */ /* 0x000e220000008800 */
[----:B------:R-:W-:Y:S01]  /*16e0*/  UMOV UR4, 0x400 ;  /* 0x0000040000047882 */ /* 0x000fe20000000000 */
[----:B------:R-:W-:-:S06]  /*16f0*/  IMAD.MOV.U32 R0, RZ, RZ, 0x1 ;  /* 0x00000001ff007424 */ /* 0x000fcc00078e00ff */
[----:B------:R-:W1:Y:S01]  /*1700*/  LDC.64 R2, c[0x0][0x388] ;  /* 0x0000e200ff027b82 */ /* 0x000e620000000a00 */
[----:B0-----:R-:W-:-:S09]  /*1710*/  ULEA UR4, UR5, UR4, 0x18 ;  /* 0x0000000405047291 */ /* 0x001fd2000f8ec0ff */
[----:B------:R0:W-:Y:S04]  /*1720*/  STS.U8 [UR4], R0 ;  /* 0x00000000ff007988 */ /* 0x0001e80008000004 */
[----:B-1----:R0:W-:Y:S02]  /*1730*/  STG.E.U8.STRONG.SYS desc[UR38][R2.64], R0 ;  /* 0x0000000002007986 */ /* 0x0021e4000c115126 */
.L_x_4:
[----:B------:R-:W-:Y:S05]  /*1740*/  BSYNC B6 ;  /* 0x0000000000067941 */ /* 0x000fea0003800000 */
.L_x_3:
[----:B0-----:R-:W-:Y:S01]  /*1750*/  SHF.L.W.U32.HI R3, R34, 0x7, R33 ;  /* 0x0000000722037819 */ /* 0x001fe20000010e21 */
[----:B------:R-:W-:Y:S01]  /*1760*/  BSSY.RECONVERGENT B0, `(.L_x_7) ;  /* 0x000031e000007945 */ /* 0x000fe20003800200 */
[----:B------:R-:W-:Y:S02]  /*1770*/  SHF.L.W.U32.HI R0, R32, 0xd, R31 ;  /* 0x0000000d20007819 */ /* 0x000fe40000010e1f */
[----:B------:R-:W-:Y:S02]  /*1780*/  IADD3 R7, P0, PT, -R3, R24, RZ ;  /* 0x0000001803077210 */ /* 0x000fe40007f1e1ff */
[----:B------:R-:W-:Y:S02]  /*1790*/  LOP3.LUT R9, R33, R0, RZ, 0x3c, !PT ;  /* 0x0000000021097212 */ /* 0x000fe400078e3cff */
[----:B------:R-:W-:Y:S02]  /*17a0*/  SHF.L.W.U32.HI R3, R31, 0xd, R32 ;  /* 0x0000000d1f037819 */ /* 0x000fe40000010e20 */
[----:B------:R-:W-:-:S02]  /*17b0*/  IADD3 R61, P1, PT, R9, R7, RZ ;  /* 0x00000007093d7210 */ /* 0x000fc40007f3e0ff */
[----:B------:R-:W-:Y:S02]  /*17c0*/  SHF.L.W.U32.HI R0, R33, 0x7, R34 ;  /* 0x0000000721007819 */ /* 0x000fe40000010e22 */
[----:B------:R-:W-:Y:S01]  /*17d0*/  LOP3.LUT R11, R34, R3, RZ, 0x3c, !PT ;  /* 0x00000003220b7212 */ /* 0x000fe200078e3cff */
[----:B------:R-:W-:Y:S01]  /*17e0*/  VIADD R49, R61, 0x4a0a33e0 ;  /* 0x4a0a33e03d317836 */ /* 0x000fe20000000000 */
[----:B------:R-:W-:Y:S01]  /*17f0*/  SHF.L.W.U32.HI R3, R67, 0x5, R28 ;  /* 0x0000000543037819 */ /* 0x000fe20000010e1c */
[----:B------:R-:W-:-:S03]  /*1800*/  IMAD.X R14, R27, 0x1, ~R0, P0 ;  /* 0x000000011b0e7824 */ /* 0x000fc600000e0e00 */
[----:B------:R-:W-:Y:S01]  /*1810*/  SHF.L.W.U32.HI R49, R49, 0x7, R49 ;  /* 0x0000000731317819 */ /* 0x000fe20000010e31 */
[----:B------:R-:W-:Y:S01]  /*1820*/  IMAD.X R26, R11, 0x1, R14, P1 ;  /* 0x000000010b1a7824 */ /* 0x000fe200008e060e */
[----:B------:R-:W-:-:S03]  /*1830*/  IADD3 R7, P1, PT, R28, R7, RZ ;  /* 0x000000071c077210 */ /* 0x000fc60007f3e0ff */
[----:B------:R-:W-:Y:S02]  /*1840*/  VIADD R2, R49, 0x3093d7ca ;  /* 0x3093d7ca31027836 */ /* 0x000fe40000000000 */
[----:B------:R-:W-:-:S03]  /*1850*/  IMAD.X R14, R67, 0x1, R14, P1 ;  /* 0x00000001430e7824 */ /* 0x000fc600008e060e */
[C---:B------:R-:W-:Y:S02]  /*1860*/  LOP3.LUT R21, R2.reuse, 0x3093d7ca, RZ, 0xc0, !PT ;  /* 0x3093d7ca02157812 */ /* 0x040fe400078ec0ff */
[C---:B------:R-:W-:Y:S02]  /*1870*/  LOP3.LUT R0, R2.reuse, 0x2006d454, RZ, 0xc0, !PT ;  /* 0x2006d45402007812 */ /* 0x040fe400078ec0ff */
[----:B------:R-:W-:Y:S02]  /*1880*/  LOP3.LUT R47, R2, 0x71dff7df, RZ, 0xc0, !PT ;  /* 0x71dff7df022f7812 */ /* 0x000fe400078ec0ff */
[----:B------:R-:W-:Y:S02]  /*1890*/  LOP3.LUT R21, R21, 0x2a06dc54, R0, 0xf6, !PT ;  /* 0x2a06dc5415157812 */ /* 0x000fe400078ef600 */
[----:B------:R-:W-:Y:S02]  /*18a0*/  LOP3.LUT R35, R47, 0x84200000, RZ, 0xfc, !PT ;  /* 0x842000002f237812 */ /* 0x000fe400078efcff */
[----:B------:R-:W-:-:S02]  /*18b0*/  IADD3 R4, PT, PT, R26, 0x98d755c, R21 ;  /* 0x098d755c1a047810 */ /* 0x000fc40007ffe015 */
[----:B------:R-:W-:Y:S02]  /*18c0*/  SHF.L.W.U32.HI R0, R28, 0x5, R67 ;  /* 0x000000051c007819 */ /* 0x000fe40000010e43 */
[----:B------:R-:W-:Y:S02]  /*18d0*/  LEA.HI R4, R4, R35, R4, 0xc ;  /* 0x0000002304047211 */ /* 0x000fe400078f6004 */
[----:B------:R-:W-:Y:S02]  /*18e0*/  IADD3 R31, P0, PT, R0, R31, RZ ;  /* 0x0000001f001f7210 */ /* 0x000fe40007f1e0ff */
[----:B------:R-:W-:-:S03]  /*18f0*/  LOP3.LUT R5, R4, 0x1c06719, RZ, 0xc0, !PT ;  /* 0x01c0671904057812 */ /* 0x000fc600078ec0ff */
[----:B------:R-:W-:Y:S01]  /*1900*/  IMAD.X R20, R3, 0x1, R32, P0 ;  /* 0x0000000103147824 */ /* 0x000fe200000e0620 */
[----:B------:R-:W-:Y:S02]  /*1910*/  LOP3.LUT R6, R5, 0x701f10c0, R2, 0xf8, !PT ;  /* 0x701f10c005067812 */ /* 0x000fe400078ef802 */
[----:B------:R-:W-:Y:S02]  /*1920*/  SHF.L.W.U32.HI R2, R14, 0xd, R7 ;  /* 0x0000000d0e027819 */ /* 0x000fe40000010e07 */
[----:B------:R-:W-:Y:S02]  /*1930*/  SHF.L.W.U32.HI R0, R20, 0x7, R31 ;  /* 0x0000000714007819 */ /* 0x000fe40000010e1f */
[----:B------:R-:W-:Y:S02]  /*1940*/  LOP3.LUT R32, R6, 0x8c000800, RZ, 0xfc, !PT ;  /* 0x8c00080006207812 */ /* 0x000fe400078efcff */
[----:B------:R-:W-:Y:S02]  /*1950*/  IADD3 R8, P0, PT, -R0, R9, RZ ;  /* 0x0000000900087210 */ /* 0x000fe40007f1e1ff */
[----:B------:R-:W-:-:S02]  /*1960*/  LOP3.LUT R9, R31, R2, RZ, 0x3c, !PT ;  /* 0x000000021f097212 */ /* 0x000fc400078e3cff */
[----:B------:R-:W-:Y:S02]  /*1970*/  LOP3.LUT R3, R6, 0x309357c8, RZ, 0xc0, !PT ;  /* 0x309357c806037812 */ /* 0x000fe400078ec0ff */
[----:B------:R-:W-:Y:S02]  /*1980*/  LOP3.LUT R10, R32, 0x84200000, R47, 0xe0, !PT ;  /* 0x84200000200a7812 */ /* 0x000fe400078ee02f */
[----:B------:R-:W-:Y:S02]  /*1990*/  IADD3 R29, P1, PT, R9, R8, RZ ;  /* 0x00000008091d7210 */ /* 0x000fe40007f3e0ff */
[----:B------:R-:W-:Y:S02]  /*19a0*/  LOP3.LUT R10, R10, 0x3093d7ca, R3, 0xf6, !PT ;  /* 0x3093d7ca0a0a7812 */ /* 0x000fe400078ef603 */
[----:B------:R-:W-:Y:S02]  /*19b0*/  SHF.L.W.U32.HI R0, R31, 0x7, R20 ;  /* 0x000000071f007819 */ /* 0x000fe40000010e14 */
[----:B------:R-:W-:-:S02]  /*19c0*/  IADD3 R3, PT, PT, R29, 0x4e274d2f, R10 ;  /* 0x4e274d2f1d037810 */ /* 0x000fc40007ffe00a */
[----:B------:R-:W-:Y:S01]  /*19d0*/  SHF.L.W.U32.HI R2, R7, 0xd, R14 ;  /* 0x0000000d07027819 */ /* 0x000fe20000010e0e */
[----:B------:R-:W-:Y:S01]  /*19e0*/  IMAD.X R12, R11, 0x1, ~R0, P0 ;  /* 0x000000010b0c7824 */ /* 0x000fe200000e0e00 */
[----:B------:R-:W-:Y:S02]  /*19f0*/  LEA.HI R3, R3, R32, R3, 0x11 ;  /* 0x0000002003037211 */ /* 0x000fe400078f8803 */
[----:B------:R-:W-:Y:S02]  /*1a00*/  LOP3.LUT R11, R20, R2, RZ, 0x3c, !PT ;  /* 0x00000002140b7212 */ /* 0x000fe400078e3cff */
[----:B------:R-:W-:Y:S02]  /*1a10*/  LOP3.LUT R5, R3, 0x1c0e601, RZ, 0xc0, !PT ;  /* 0x01c0e60103057812 */ /* 0x000fe400078ec0ff */
[----:B------:R-:W-:Y:S01]  /*1a20*/  SHF.L.W.U32.HI R2, R61, 0x5, R26 ;  /* 0x000000053d027819 */ /* 0x000fe20000010e1a */
[----:B------:R-:W-:Y:S01]  /*1a30*/  IMAD.X R42, R11, 0x1, R12, P1 ;  /* 0x000000010b2a7824 */ /* 0x000fe200008e060c */
[----:B------:R-:W-:-:S02]  /*1a40*/  LOP3.LUT R5, R5, 0x18, R4, 0xf8, !PT ;  /* 0x0000001805057812 */ /* 0x000fc400078ef804 */
[----:B------:R-:W-:Y:S02]  /*1a50*/  IADD3 R7, P0, PT, R2, R7, RZ ;  /* 0x0000000702077210 */ /* 0x000fe40007f1e0ff */
[C---:B------:R-:W-:Y:S02]  /*1a60*/  LOP3.LUT R4, R5.reuse, 0x41e0f699, RZ, 0x3c, !PT ;  /* 0x41e0f69905047812 */ /* 0x040fe400078e3cff */
[----:B------:R-:W-:Y:S02]  /*1a70*/  LOP3.LUT R15, R5, 0xbe1f0966, RZ, 0xfc, !PT ;  /* 0xbe1f0966050f7812 */ /* 0x000fe400078efcff */
[----:B------:R-:W-:Y:S02]  /*1a80*/  LOP3.LUT R4, R4, 0x84200000, R47, 0xe0, !PT ;  /* 0x8420000004047812 */ /* 0x000fe400078ee02f */
[----:B------:R-:W-:Y:S02]  /*1a90*/  LOP3.LUT R33, R15, 0x8c000800, R6, 0xe0, !PT ;  /* 0x8c0008000f217812 */ /* 0x000fe400078ee006 */
[----:B------:R-:W-:-:S02]  /*1aa0*/  IADD3 R19, P1, PT, R8, R61, RZ ;  /* 0x0000003d08137210 */ /* 0x000fc40007f3e0ff */
[----:B------:R-:W-:-:S03]  /*1ab0*/  LOP3.LUT R33, R33, R4, RZ, 0xfc, !PT ;  /* 0x0000000421217212 */ /* 0x000fc600078efcff */
[----:B------:R-:W-:Y:S01]  /*1ac0*/  IMAD.X R12, R12, 0x1, R26, P1 ;  /* 0x000000010c0c7824 */ /* 0x000fe200008e061a */
[----:B------:R-:W-:-:S04]  /*1ad0*/  IADD3 R0, PT, PT, R42, -0xdae5948, R33 ;  /* 0xf251a6b82a007810 */ /* 0x000fc80007ffe021 */
[----:B------:R-:W-:Y:S02]  /*1ae0*/  LEA.HI R4, R0, R15, R0, 0x16 ;  /* 0x0000000f00047211 */ /* 0x000fe400078fb000 */
[----:B------:R-:W-:Y:S02]  /*1af0*/  SHF.L.W.U32.HI R0, R26, 0x5, R61 ;  /* 0x000000051a007819 */ /* 0x000fe40000010e3d */
[----:B------:R-:W-:Y:S02]  /*1b00*/  LOP3.LUT R4, R4, 0x1c0e000, RZ, 0xc0, !PT ;  /* 0x01c0e00004047812 */ /* 0x000fe400078ec0ff */
[----:B------:R-:W-:Y:S01]  /*1b10*/  SHF.L.W.U32.HI R2, R12, 0xd, R19 ;  /* 0x0000000d0c027819 */ /* 0x000fe20000010e13 */
[----:B------:R-:W-:Y:S01]  /*1b20*/  IMAD.X R14, R0, 0x1, R14, P0 ;  /* 0x00000001000e7824 */ /* 0x000fe200000e060e */
[----:B------:R-:W-:-:S04]  /*1b30*/  LOP3.LUT R4, R4, 0x601, R3, 0xf8, !PT ;  /* 0x0000060104047812 */ /* 0x000fc800078ef803 */
[----:B------:R-:W-:Y:S02]  /*1b40*/  SHF.L.W.U32.HI R0, R14, 0x7, R7 ;  /* 0x000000070e007819 */ /* 0x000fe40000010e07 */
[C---:B------:R-:W-:Y:S02]  /*1b50*/  LOP3.LUT R3, R4.reuse, 0x45db7fc9, RZ, 0x3c, !PT ;  /* 0x45db7fc904037812 */ /* 0x040fe400078e3cff */
[----:B------:R-:W-:Y:S02]  /*1b60*/  LOP3.LUT R36, R4, 0xba040010, RZ, 0xfc, !PT ;  /* 0xba04001004247812 */ /* 0x000fe400078efcff */
[----:B------:R-:W-:Y:S02]  /*1b70*/  IADD3 R8, P0, PT, -R0, R9, RZ ;  /* 0x0000000900087210 */ /* 0x000fe40007f1e1ff */
[----:B------:R-:W-:Y:S02]  /*1b80*/  LOP3.LUT R3, R3, 0x8c000800, R6, 0xe0, !PT ;  /* 0x8c00080003037812 */ /* 0x000fe400078ee006 */
[----:B------:R-:W-:-:S02]  /*1b90*/  LOP3.LUT R9, R7, R2, RZ, 0x3c, !PT ;  /* 0x0000000207097212 */ /* 0x000fc400078e3cff */
[----:B------:R-:W-:Y:S02]  /*1ba0*/  LOP3.LUT R34, R36, 0xbe1f0966, R5, 0xe0, !PT ;  /* 0xbe1f096624227812 */ /* 0x000fe400078ee005 */
[----:B------:R-:W-:Y:S02]  /*1bb0*/  IADD3 R63, P1, PT, R9, R8, RZ ;  /* 0x00000008093f7210 */ /* 0x000fe40007f3e0ff */
[----:B------:R-:W-:Y:S02]  /*1bc0*/  LOP3.LUT R34, R34, R3, RZ, 0xfc, !PT ;  /* 0x0000000322227212 */ /* 0x000fe400078efcff */
[----:B------:R-:W-:Y:S02]  /*1bd0*/  SHF.L.W.U32.HI R2, R19, 0xd, R12 ;  /* 0x0000000d13027819 */ /* 0x000fe40000010e0c */
[----:B------:R-:W-:Y:S02]  /*1be0*/  IADD3 R0, PT, PT, R34, R47, R63 ;  /* 0x0000002f22007210 */ /* 0x000fe40007ffe03f */
[----:B------:R-:W-:-:S02]  /*1bf0*/  LOP3.LUT R25, R14, R2, RZ, 0x3c, !PT ;  /* 0x000000020e197212 */ /* 0x000fc400078e3cff */
[----:B------:R-:W-:Y:S01]  /*1c00*/  SHF.L.W.U32.HI R2, R29, 0x5, R42 ;  /* 0x000000051d027819 */ /* 0x000fe20000010e2a */
[----:B------:R-:W-:Y:S01]  /*1c10*/  VIADD R3, R0, 0x799c0faf ;  /* 0x799c0faf00037836 */ /* 0x000fe20000000000 */
[----:B------:R-:W-:-:S04]  /*1c20*/  SHF.L.W.U32.HI R0, R7, 0x7, R14 ;  /* 0x0000000707007819 */ /* 0x000fc80000010e0e */
[----:B------:R-:W-:Y:S01]  /*1c30*/  LEA.HI R3, R3, R36, R3, 0x7 ;  /* 0x0000002403037211 */ /* 0x000fe200078f3803 */
[----:B------:R-:W-:Y:S01]  /*1c40*/  IMAD.X R24, R11, 0x1, ~R0, P0 ;  /* 0x000000010b187824 */ /* 0x000fe200000e0e00 */
[----:B------:R-:W-:Y:S02]  /*1c50*/  IADD3 R19, P0, PT, R2, R19, RZ ;  /* 0x0000001302137210 */ /* 0x000fe40007f1e0ff */
[----:B------:R-:W-:Y:S01]  /*1c60*/  LOP3.LUT R3, R3, 0x3c0e000, RZ, 0xc0, !PT ;  /* 0x03c0e00003037812 */ /* 0x000fe200078ec0ff */
[----:B------:R-:W-:Y:S01]  /*1c70*/  IMAD.X R58, R25, 0x1, R24, P1 ;  /* 0x00000001193a7824 */ /* 0x000fe200008e0618 */
[----:B------:R-:W-:Y:S02]  /*1c80*/  IADD3 R13, P1, PT, R8, R29, RZ ;  /* 0x0000001d080d7210 */ /* 0x000fe40007f3e0ff */
[C---:B------:R-:W-:Y:S01]  /*1c90*/  LOP3.LUT R6, R3.reuse, 0xb7d0e12f, RZ, 0x3c, !PT ;  /* 0xb7d0e12f03067812 */ /* 0x040fe200078e3cff */
[----:B------:R-:W-:Y:S01]  /*1ca0*/  VIADD R53, R58, 0x4787c62a ;  /* 0x4787c62a3a357836 */ /* 0x000fe20000000000 */
[----:B------:R-:W-:Y:S01]  /*1cb0*/  LOP3.LUT R65, R3, 0x482f0e50, RZ, 0xfc, !PT ;  /* 0x482f0e5003417812 */ /* 0x000fe200078efcff */
[----:B------:R-:W-:Y:S01]  /*1cc0*/  IMAD.X R24, R24, 0x1, R42, P1 ;  /* 0x0000000118187824 */ /* 0x000fe200008e062a */
[----:B------:R-:W-:-:S02]  /*1cd0*/  LOP3.LUT R5, R6, 0xbe1f0966, R5, 0xe0, !PT ;  /* 0xbe1f096606057812 */ /* 0x000fc400078ee005 */
[----:B------:R-:W-:Y:S02]  /*1ce0*/  LOP3.LUT R0, R65, 0xba040010, R4, 0xe0, !PT ;  /* 0xba04001041007812 */ /* 0x000fe400078ee004 */
[----:B------:R-:W-:Y:S02]  /*1cf0*/  SHF.L.W.U32.HI R2, R24, 0xd, R13 ;  /* 0x0000000d18027819 */ /* 0x000fe40000010e0d */
[----:B------:R-:W-:Y:S02]  /*1d00*/  LOP3.LUT R5, R0, R5, RZ, 0xfc, !PT ;  /* 0x0000000500057212 */ /* 0x000fe400078efcff */
[----:B------:R-:W-:Y:S02]  /*1d10*/  SHF.L.W.U32.HI R0, R42, 0x5, R29 ;  /* 0x000000052a007819 */ /* 0x000fe40000010e1d */
[----:B------:R-:W-:Y:S01]  /*1d20*/  LOP3.LUT R11, R19, R2, RZ, 0x3c, !PT ;  /* 0x00000002130b7212 */ /* 0x000fe200078e3cff */
[----:B------:R-:W-:Y:S01]  /*1d30*/  IMAD.IADD R46, R32, 0x1, R5 ;  /* 0x00000001202e7824 */ /* 0x000fe200078e0205 */
[----:B------:R-:W-:Y:S01]  /*1d40*/  SHF.L.W.U32.HI R2, R13, 0xd, R24 ;  /* 0x0000000d0d027819 */ /* 0x000fe20000010e18 */
[----:B------:R-:W-:-:S02]  /*1d50*/  IMAD.X R12, R0, 0x1, R12, P0 ;  /* 0x00000001000c7824 */ /* 0x000fc400000e060c */
[----:B------:R-:W-:-:S03]  /*1d60*/  IMAD.IADD R6, R53, 0x1, R46 ;  /* 0x0000000135067824 */ /* 0x000fc600078e022e */
[----:B------:R-:W-:Y:S02]  /*1d70*/  SHF.L.W.U32.HI R0, R12, 0x7, R19 ;  /* 0x000000070c007819 */ /* 0x000fe40000010e13 */
[----:B------:R-:W-:Y:S02]  /*1d80*/  LEA.HI R6, R6, R65, R6, 0xc ;  /* 0x0000004106067211 */ /* 0x000fe400078f6006 */
[----:B------:R-:W-:Y:S02]  /*1d90*/  IADD3 R8, P0, PT, -R0, R9, RZ ;  /* 0x0000000900087210 */ /* 0x000fe40007f1e1ff */
[----:B------:R-:W-:Y:S02]  /*1da0*/  LOP3.LUT R5, R6, 0x61cce000, RZ, 0xc0, !PT ;  /* 0x61cce00006057812 */ /* 0x000fe400078ec0ff */
[----:B------:R-:W-:Y:S02]  /*1db0*/  IADD3 R23, P1, PT, R11, R8, RZ ;  /* 0x000000080b177210 */ /* 0x000fe40007f3e0ff */
[----:B------:R-:W-:-:S02]  /*1dc0*/  LOP3.LUT R7, R5, 0xbbc4e201, RZ, 0x3c, !PT ;  /* 0xbbc4e20105077812 */ /* 0x000fc400078e3cff */
[----:B------:R-:W-:Y:S01]  /*1dd0*/  LOP3.LUT R48, R5, 0x4220c56, RZ, 0xfc, !PT ;  /* 0x04220c5605307812 */ /* 0x000fe200078efcff */
[----:B------:R-:W-:Y:S01]  /*1de0*/  VIADD R57, R23, 0xa8304613 ;  /* 0xa830461317397836 */ /* 0x000fe20000000000 */
[----:B------:R-:W-:Y:S02]  /*1df0*/  LOP3.LUT R7, R7, 0xba040010, R4, 0xe0, !PT ;  /* 0xba04001007077812 */ /* 0x000fe400078ee004 */
[----:B------:R-:W-:Y:S02]  /*1e00*/  LOP3.LUT R0, R48, 0x482f0e50, R3, 0xe0, !PT ;  /* 0x482f0e5030007812 */ /* 0x000fe400078ee003 */
[----:B------:R-:W-:Y:S02]  /*1e10*/  LOP3.LUT R27, R12, R2, RZ, 0x3c, !PT ;  /* 0x000000020c1b7212 */ /* 0x000fe400078e3cff */
[----:B------:R-:W-:Y:S02]  /*1e20*/  LOP3.LUT R0, R0, R7, RZ, 0xfc, !PT ;  /* 0x0000000700007212 */ /* 0x000fe400078efcff */
[----:B------:R-:W-:-:S03]  /*1e30*/  SHF.L.W.U32.HI R2, R63, 0x5, R58 ;  /* 0x000000053f027819 */ /* 0x000fc60000010e3a */
[----:B------:R-:W-:Y:S01]  /*1e40*/  IMAD.IADD R44, R15, 0x1, R0 ;  /* 0x000000010f2c7824 */ /* 0x000fe200078e0200 */
[----:B------:R-:W-:-:S03]  /*1e50*/  SHF.L.W.U32.HI R0, R19, 0x7, R12 ;  /* 0x0000000713007819 */ /* 0x000fc60000010e0c */
[----:B------:R-:W-:Y:S02]  /*1e60*/  IMAD.IADD R7, R57, 0x1, R44 ;  /* 0x0000000139077824 */ /* 0x000fe400078e022c */
[----:B------:R-:W-:Y:S01]  /*1e70*/  IMAD.X R38, R25, 0x1, ~R0, P0 ;  /* 0x0000000119267824 */ /* 0x000fe200000e0e00 */
[----:B------:R-:W-:Y:S02]  /*1e80*/  IADD3 R13, P0, PT, R2, R13, RZ ;  /* 0x0000000d020d7210 */ /* 0x000fe40007f1e0ff */
[----:B------:R-:W-:Y:S01]  /*1e90*/  LEA.HI R7, R7, R48, R7, 0x11 ;  /* 0x0000003007077211 */ /* 0x000fe200078f8807 */
[----:B------:R-:W-:Y:S01]  /*1ea0*/  IMAD.X R74, R27, 0x1, R38, P1 ;  /* 0x000000011b4a7824 */ /* 0x000fe200008e0626 */
[----:B------:R-:W-:Y:S02]  /*1eb0*/  IADD3 R37, P1, PT, R8, R63, RZ ;  /* 0x0000003f08257210 */ /* 0x000fe40007f3e0ff */
[----:B------:R-:W-:Y:S01]  /*1ec0*/  LOP3.LUT R9, R7, 0x604c603e, RZ, 0xc0, !PT ;  /* 0x604c603e07097812 */ /* 0x000fe200078ec0ff */
[----:B------:R-:W-:-:S02]  /*1ed0*/  VIADD R59, R74, 0xfd469501 ;  /* 0xfd4695014a3b7836 */ /* 0x000fc40000000000 */
[----:B------:R-:W-:Y:S01]  /*1ee0*/  IMAD.X R38, R38, 0x1, R58, P1 ;  /* 0x0000000126267824 */ /* 0x000fe200008e063a */
[----:B------:R-:W-:-:S04]  /*1ef0*/  LOP3.LUT R4, R9, 0x1808000, R6, 0xf8, !PT ;  /* 0x0180800009047812 */ /* 0x000fc800078ef806 */
[C---:B------:R-:W-:Y:S02]  /*1f00*/  LOP3.LUT R6, R4.reuse, 0x49eee050, RZ, 0x3c, !PT ;  /* 0x49eee05004067812 */ /* 0x040fe400078e3cff */
[----:B------:R-:W-:Y:S02]  /*1f10*/  LOP3.LUT R20, R4, 0x96011e01, RZ, 0xfc, !PT ;  /* 0x96011e0104147812 */ /* 0x000fe400078efcff */
[----:B------:R-:W-:Y:S02]  /*1f20*/  LOP3.LUT R3, R6, 0x482f0e50, R3, 0xe0, !PT ;  /* 0x482f0e5006037812 */ /* 0x000fe400078ee003 */
[----:B------:R-:W-:-:S04]  /*1f30*/  LOP3.LUT R0, R20, 0x4220c56, R5, 0xe0, !PT ;  /* 0x04220c5614007812 */ /* 0x000fc800078ee005 */
[----:B------:R-:W-:Y:S02]  /*1f40*/  LOP3.LUT R3, R0, R3, RZ, 0xfc, !PT ;  /* 0x0000000300037212 */ /* 0x000fe400078efcff */
[----:B------:R-:W-:-:S03]  /*1f50*/  SHF.L.W.U32.HI R0, R58, 0x5, R63 ;  /* 0x000000053a007819 */ /* 0x000fc60000010e3f */
[----:B------:R-:W-:Y:S02]  /*1f60*/  IMAD.IADD R14, R36, 0x1, R3 ;  /* 0x00000001240e7824 */ /* 0x000fe400078e0203 */
[----:B------:R-:W-:Y:S02]  /*1f70*/  IMAD.X R24, R0, 0x1, R24, P0 ;  /* 0x0000000100187824 */ /* 0x000fe400000e0618 */
[----:B------:R-:W-:-:S03]  /*1f80*/  IMAD.IADD R3, R59, 0x1, R14 ;  /* 0x000000013b037824 */ /* 0x000fc600078e020e */
[----:B------:R-:W-:Y:S02]  /*1f90*/  SHF.L.W.U32.HI R0, R24, 0x7, R13 ;  /* 0x0000000718007819 */ /* 0x000fe40000010e0d */
[----:B------:R-:W-:Y:S02]  /*1fa0*/  LEA.HI R3, R3, R20, R3, 0x16 ;  /* 0x0000001403037211 */ /* 0x000fe400078fb003 */
[----:B------:R-:W-:Y:S02]  /*1fb0*/  IADD3 R12, P0, PT, -R0, R11, RZ ;  /* 0x0000000b000c7210 */ /* 0x000fe40007f1e1ff */
[----:B------:R-:W-:-:S04]  /*1fc0*/  LOP3.LUT R2, R3, 0x604c7c3c, RZ, 0xc0, !PT ;  /* 0x604c7c3c03027812 */ /* 0x000fc800078ec0ff */
[----:B------:R-:W-:Y:S02]  /*1fd0*/  LOP3.LUT R9, R2, 0x2, R7, 0xf8, !PT ;  /* 0x0000000202097812 */ /* 0x000fe400078ef807 */
[----:B------:R-:W-:Y:S02]  /*1fe0*/  SHF.L.W.U32.HI R2, R38, 0xd, R37 ;  /* 0x0000000d26027819 */ /* 0x000fe40000010e25 */
[C---:B------:R-:W-:Y:S02]  /*1ff0*/  LOP3.LUT R6, R9.reuse, 0x61cc6c16, RZ, 0x3c, !PT ;  /* 0x61cc6c1609067812 */ /* 0x040fe400078e3cff */
[----:B------:R-:W-:Y:S02]  /*2000*/  LOP3.LUT R7, R9, 0x843283c0, RZ, 0xfc, !PT ;  /* 0x843283c009077812 */ /* 0x000fe400078efcff */
[----:B------:R-:W-:Y:S02]  /*2010*/  LOP3.LUT R5, R6, 0x4220c56, R5, 0xe0, !PT ;  /* 0x04220c5606057812 */ /* 0x000fe400078ee005 */
[----:B------:R-:W-:-:S02]  /*2020*/  LOP3.LUT R25, R13, R2, RZ, 0x3c, !PT ;  /* 0x000000020d197212 */ /* 0x000fc400078e3cff */
[----:B------:R-:W-:Y:S02]  /*2030*/  LOP3.LUT R0, R7, 0x96011e01, R4, 0xe0, !PT ;  /* 0x96011e0107007812 */ /* 0x000fe400078ee004 */
[----:B------:R-:W-:Y:S02]  /*2040*/  IADD3 R19, P1, PT, R25, R12, RZ ;  /* 0x0000000c19137210 */ /* 0x000fe40007f3e0ff */
[----:B------:R-:W-:Y:S02]  /*2050*/  LOP3.LUT R0, R0, R5, RZ, 0xfc, !PT ;  /* 0x0000000500007212 */ /* 0x000fe400078efcff */
[----:B------:R-:W-:Y:S01]  /*2060*/  SHF.L.W.U32.HI R2, R37, 0xd, R38 ;  /* 0x0000000d25027819 */ /* 0x000fe20000010e26 */
[----:B------:R-:W-:Y:S02]  /*2070*/  VIADD R60, R19, 0x698098d8 ;  /* 0x698098d8133c7836 */ /* 0x000fe40000000000 */
[----:B------:R-:W-:Y:S01]  /*2080*/  IMAD.IADD R11, R65, 0x1, R0 ;  /* 0x00000001410b7824 */ /* 0x000fe200078e0200 */
[----:B------:R-:W-:-:S02]  /*2090*/  LOP3.LUT R73, R24, R2, RZ, 0x3c, !PT ;  /* 0x0000000218497212 */ /* 0x000fc400078e3cff */
[----:B------:R-:W-:Y:S01]  /*20a0*/  SHF.L.W.U32.HI R2, R23, 0x5, R74 ;  /* 0x0000000517027819 */ /* 0x000fe20000010e4a */
[----:B------:R-:W-:-:S05]  /*20b0*/  IMAD.IADD R0, R60, 0x1, R11 ;  /* 0x000000013c007824 */ /* 0x000fca00078e020b */
[----:B------:R-:W-:-:S04]  /*20c0*/  LEA.HI R0, R0, R7, R0, 0x7 ;  /* 0x0000000700007211 */ /* 0x000fc800078f3800 */
[----:B------:R-:W-:-:S04]  /*20d0*/  LOP3.LUT R0, R0, 0x607c6c3c, RZ, 0xc0, !PT ;  /* 0x607c6c3c00007812 */ /* 0x000fc800078ec0ff */
[----:B------:R-:W-:Y:S02]  /*20e0*/  LOP3.LUT R8, R0, 0x1000, R3, 0xf8, !PT ;  /* 0x0000100000087812 */ /* 0x000fe400078ef803 */
[----:B------:R-:W-:Y:S02]  /*20f0*/  SHF.L.W.U32.HI R0, R13, 0x7, R24 ;  /* 0x000000070d007819 */ /* 0x000fe40000010e18 */
[C---:B------:R-:W-:Y:S02]  /*2100*/  LOP3.LUT R3, R8.reuse, 0x63ccfe3e, RZ, 0x3c, !PT ;  /* 0x63ccfe3e08037812 */ /* 0x040fe400078e3cff */
[----:B------:R-:W-:Y:S01]  /*2110*/  LOP3.LUT R6, R8, 0x9c0101c1, RZ, 0xfc, !PT ;  /* 0x9c0101c108067812 */ /* 0x000fe200078efcff */
[----:B------:R-:W-:Y:S01]  /*2120*/  IMAD.X R13, R27, 0x1, ~R0, P0 ;  /* 0x000000011b0d7824 */ /* 0x000fe200000e0e00 */
[----:B------:R-:W-:Y:S02]  /*2130*/  LOP3.LUT R3, R3, 0x96011e01, R4, 0xe0, !PT ;  /* 0x96011e0103037812 */ /* 0x000fe400078ee004 */
[----:B------:R-:W-:Y:S01]  /*2140*/  LOP3.LUT R0, R6, 0x843283c0, R9, 0xe0, !PT ;  /* 0x843283c006007812 */ /* 0x000fe200078ee009 */
[----:B------:R-:W-:Y:S01]  /*2150*/  IMAD.X R90, R73, 0x1, R13, P1 ;  /* 0x00000001495a7824 */ /* 0x000fe200008e060d */
[----:B------:R-:W-:-:S02]  /*2160*/  IADD3 R37, P0, PT, R2, R37, RZ ;  /* 0x0000002502257210 */ /* 0x000fc40007f1e0ff */
[----:B------:R-:W-:Y:S01]  /*2170*/  LOP3.LUT R3, R0, R3, RZ, 0xfc, !PT ;  /* 0x0000000300037212 */ /* 0x000fe200078efcff */
[----:B------:R-:W-:Y:S01]  /*2180*/  VIADD R56, R90, 0x8b44f7af ;  /* 0x8b44f7af5a387836 */ /* 0x000fe20000000000 */
[----:B------:R-:W-:Y:S02]  /*2190*/  SHF.L.W.U32.HI R0, R74, 0x5, R23 ;  /* 0x000000054a007819 */ /* 0x000fe40000010e17 */
[----:B------:R-:W-:Y:S01]  /*21a0*/  IADD3 R12, P1, PT, R12, R23, RZ ;  /* 0x000000170c0c7210 */ /* 0x000fe20007f3e0ff */
[----:B------:R-:W-:Y:S02]  /*21b0*/  IMAD.IADD R43, R48, 0x1, R3 ;  /* 0x00000001302b7824 */ /* 0x000fe400078e0203 */
[----:B------:R-:W-:Y:S02]  /*21c0*/  IMAD.X R38, R0, 0x1, R38, P0 ;  /* 0x0000000100267824 */ /* 0x000fe400000e0626 */
[----:B------:R-:W-:Y:S02]  /*21d0*/  IMAD.IADD R3, R56, 0x1, R43 ;  /* 0x0000000138037824 */ /* 0x000fe400078e022b */
[----:B------:R-:W-:Y:S01]  /*21e0*/  IMAD.X R13, R13, 0x1, R74, P1 ;  /* 0x000000010d0d7824 */ /* 0x000fe200008e064a */
[----:B------:R-:W-:-:S02]  /*21f0*/  SHF.L.W.U32.HI R0, R38, 0x7, R37 ;  /* 0x0000000726007819 */ /* 0x000fc40000010e25 */
[----:B------:R-:W-:Y:S02]  /*2200*/  LEA.HI R3, R3, R6, R3, 0xc ;  /* 0x0000000603037211 */ /* 0x000fe400078f6003 */
[----:B------:R-:W-:Y:S02]  /*2210*/  SHF.L.W.U32.HI R2, R13, 0xd, R12 ;  /* 0x0000000d0d027819 */ /* 0x000fe40000010e0c */
[----:B------:R-:W-:Y:S02]  /*2220*/  LOP3.LUT R5, R3, 0x78786c3c, RZ, 0xc0, !PT ;  /* 0x78786c3c03057812 */ /* 0x000fe400078ec0ff */
[----:B------:R-:W-:Y:S02]  /*2230*/  IADD3 R28, P0, PT, -R0, R25, RZ ;  /* 0x00000019001c7210 */ /* 0x000fe40007f1e1ff */
[C---:B------:R-:W-:Y:S02]  /*2240*/  LOP3.LUT R4, R5.reuse, 0x607c7c3e, RZ, 0x3c, !PT ;  /* 0x607c7c3e05047812 */ /* 0x040fe400078e3cff */
[----:B------:R-:W-:-:S02]  /*2250*/  LOP3.LUT R41, R5, 0x878383c0, RZ, 0xfc, !PT ;  /* 0x878383c005297812 */ /* 0x000fc400078efcff */
[----:B------:R-:W-:Y:S02]  /*2260*/  LOP3.LUT R9, R4, 0x843283c0, R9, 0xe0, !PT ;  /* 0x843283c004097812 */ /* 0x000fe400078ee009 */
[----:B------:R-:W-:Y:S02]  /*2270*/  LOP3.LUT R31, R37, R2, RZ, 0x3c, !PT ;  /* 0x00000002251f7212 */ /* 0x000fe400078e3cff */
[----:B------:R-:W-:Y:S02]  /*2280*/  LOP3.LUT R0, R41, 0x9c0101c1, R8, 0xe0, !PT ;  /* 0x9c0101c129007812 */ /* 0x000fe400078ee008 */
[----:B------:R-:W-:Y:S02]  /*2290*/  IADD3 R25, P1, PT, R31, R28, RZ ;  /* 0x0000001c1f197210 */ /* 0x000fe40007f3e0ff */
[----:B------:R-:W-:Y:S02]  /*22a0*/  LOP3.LUT R9, R0, R9, RZ, 0xfc, !PT ;  /* 0x0000000900097212 */ /* 0x000fe400078efcff */
[----:B------:R-:W-:Y:S01]  /*22b0*/  SHF.L.W.U32.HI R2, R37, 0x7, R38 ;  /* 0x0000000725027819 */ /* 0x000fe20000010e26 */
[----:B------:R-:W-:-:S02]  /*22c0*/  VIADD R55, R25, 0xffff5bb1 ;  /* 0xffff5bb119377836 */ /* 0x000fc40000000000 */
[----:B------:R-:W-:Y:S02]  /*22d0*/  IMAD.IADD R50, R20, 0x1, R9 ;  /* 0x0000000114327824 */ /* 0x000fe400078e0209 */
[----:B------:R-:W-:Y:S01]  /*22e0*/  IMAD.X R73, R73, 0x1, ~R2, P0 ;  /* 0x0000000149497824 */ /* 0x000fe200000e0e02 */
[----:B------:R-:W-:Y:S01]  /*22f0*/  SHF.L.W.U32.HI R2, R90, 0x5, R19 ;  /* 0x000000055a027819 */ /* 0x000fe20000010e13 */
[----:B------:R-:W-:-:S05]  /*2300*/  IMAD.IADD R0, R55, 0x1, R50 ;  /* 0x0000000137007824 */ /* 0x000fca00078e0232 */
[----:B------:R-:W-:-:S04]  /*2310*/  LEA.HI R27, R0, R41, R0, 0x11 ;  /* 0x00000029001b7211 */ /* 0x000fc800078f8800 */
[----:B------:R-:W-:-:S04]  /*2320*/  LOP3.LUT R0, R27, 0x7ff00c3c, RZ, 0xc0, !PT ;  /* 0x7ff00c3c1b007812 */ /* 0x000fc800078ec0ff */
[----:B------:R-:W-:Y:S02]  /*2330*/  LOP3.LUT R0, R0, 0x86000, R3, 0xf8, !PT ;  /* 0x0008600000007812 */ /* 0x000fe400078ef803 */
[----:B------:R-:W-:Y:S02]  /*2340*/  SHF.L.W.U32.HI R3, R12, 0xd, R13 ;  /* 0x0000000d0c037819 */ /* 0x000fe40000010e0d */
[C---:B------:R-:W-:Y:S02]  /*2350*/  LOP3.LUT R9, R0.reuse, 0x7c787c3c, RZ, 0x3c, !PT ;  /* 0x7c787c3c00097812 */ /* 0x040fe400078e3cff */
[----:B------:R-:W-:Y:S02]  /*2360*/  LOP3.LUT R62, R0, 0x800583c3, RZ, 0xfc, !PT ;  /* 0x800583c3003e7812 */ /* 0x000fe400078efcff */
[----:B------:R-:W-:Y:S02]  /*2370*/  LOP3.LUT R9, R9, 0x9c0101c1, R8, 0xe0, !PT ;  /* 0x9c0101c109097812 */ /* 0x000fe400078ee008 */
[----:B------:R-:W-:-:S02]  /*2380*/  LOP3.LUT R4, R62, 0x878383c0, R5, 0xe0, !PT ;  /* 0x878383c03e047812 */ /* 0x000fc400078ee005 */
[----:B------:R-:W-:Y:S02]  /*2390*/  LOP3.LUT R38, R38, R3, RZ, 0x3c, !PT ;  /* 0x0000000326267212 */ /* 0x000fe400078e3cff */
[----:B------:R-:W-:Y:S02]  /*23a0*/  LOP3.LUT R4, R4, R9, RZ, 0xfc, !PT ;  /* 0x0000000904047212 */ /* 0x000fe400078efcff */
[----:B------:R-:W-:Y:S01]  /*23b0*/  SHF.L.W.U32.HI R3, R19, 0x5, R90 ;  /* 0x0000000513037819 */ /* 0x000fe20000010e5a */
[----:B------:R-:W-:Y:S01]  /*23c0*/  IMAD.X R54, R38, 0x1, R73, P1 ;  /* 0x0000000126367824 */ /* 0x000fe200008e0649 */
[----:B------:R-:W-:Y:S01]  /*23d0*/  IADD3 R28, P1, PT, R28, R19, RZ ;  /* 0x000000131c1c7210 */ /* 0x000fe20007f3e0ff */
[----:B------:R-:W-:Y:S01]  /*23e0*/  IMAD.IADD R69, R7, 0x1, R4 ;  /* 0x0000000107457824 */ /* 0x000fe200078e0204 */
[----:B------:R-:W-:-:S03]  /*23f0*/  IADD3 R8, P0, PT, R3, R12, RZ ;  /* 0x0000000c03087210 */ /* 0x000fc60007f1e0ff */
[----:B------:R-:W-:Y:S01]  /*2400*/  IMAD.X R73, R73, 0x1, R90, P1 ;  /* 0x0000000149497824 */ /* 0x000fe200008e065a */
[----:B------:R-:W-:-:S04]  /*2410*/  IADD3 R9, PT, PT, R54, -0x76a32842, R69 ;  /* 0x895cd7be36097810 */ /* 0x000fc80007ffe045 */
[----:B------:R-:W-:Y:S02]  /*2420*/  LEA.HI R9, R9, R62, R9, 0x16 ;  /* 0x0000003e09097211 */ /* 0x000fe400078fb009 */
[----:B------:R-:W-:Y:S02]  /*2430*/  SHF.L.W.U32.HI R3, R73, 0xd, R28 ;  /* 0x0000000d49037819 */ /* 0x000fe40000010e1c */
[----:B------:R-:W-:Y:S01]  /*2440*/  LOP3.LUT R4, R9, 0xf00f7f, RZ, 0xc0, !PT ;  /* 0x00f00f7f09047812 */ /* 0x000fe200078ec0ff */
[----:B------:R-:W-:Y:S01]  /*2450*/  IMAD.X R9, R2, 0x1, R13, P0 ;  /* 0x0000000102097824 */ /* 0x000fe200000e060d */
[----:B------:R-:W-:Y:S02]  /*2460*/  LOP3.LUT R39, R8, R3, RZ, 0x3c, !PT ;  /* 0x0000000308277212 */ /* 0x000fe400078e3cff */
[----:B------:R-:W-:Y:S02]  /*2470*/  LOP3.LUT R27, R4, 0x7f000000, R27, 0xf8, !PT ;  /* 0x7f000000041b7812 */ /* 0x000fe400078ef81b */
[----:B------:R-:W-:-:S02]  /*2480*/  SHF.L.W.U32.HI R2, R9, 0x7, R8 ;  /* 0x0000000709027819 */ /* 0x000fc40000010e08 */
[C---:B------:R-:W-:Y:S02]  /*2490*/  LOP3.LUT R4, R27.reuse, 0x7ff3ef7c, RZ, 0x3c, !PT ;  /* 0x7ff3ef7c1b047812 */ /* 0x040fe400078e3cff */
[----:B------:R-:W-:Y:S02]  /*24a0*/  LOP3.LUT R13, R27, 0x80081080, RZ, 0xfc, !PT ;  /* 0x800810801b0d7812 */ /* 0x000fe400078efcff */
[----:B------:R-:W-:Y:S02]  /*24b0*/  IADD3 R24, P0, PT, -R2, R31, RZ ;  /* 0x0000001f02187210 */ /* 0x000fe40007f1e1ff */
[----:B------:R-:W-:Y:S02]  /*24c0*/  LOP3.LUT R5, R4, 0x878383c0, R5, 0xe0, !PT ;  /* 0x878383c004057812 */ /* 0x000fe400078ee005 */
[----:B------:R-:W-:Y:S02]  /*24d0*/  LOP3.LUT R2, R13, 0x800583c3, R0, 0xe0, !PT ;  /* 0x800583c30d027812 */ /* 0x000fe400078ee000 */
[----:B------:R-:W-:-:S02]  /*24e0*/  IADD3 R37, P1, PT, R39, R24, RZ ;  /* 0x0000001827257210 */ /* 0x000fc40007f3e0ff */
[----:B------:R-:W-:Y:S02]  /*24f0*/  LOP3.LUT R5, R2, R5, RZ, 0xfc, !PT ;  /* 0x0000000502057212 */ /* 0x000fe400078efcff */
[----:B------:R-:W-:Y:S01]  /*2500*/  SHF.L.W.U32.HI R3, R8, 0x7, R9 ;  /* 0x0000000708037819 */ /* 0x000fe20000010e09 */
[----:B------:R-:W-:Y:S02]  /*2510*/  VIADD R51, R37, 0x6b901122 ;  /* 0x6b90112225337836 */ /* 0x000fe40000000000 */
[----:B------:R-:W-:Y:S02]  /*2520*/  IMAD.IADD R12, R6, 0x1, R5 ;  /* 0x00000001060c7824 */ /* 0x000fe400078e0205 */
[----:B------:R-:W-:Y:S02]  /*2530*/  IMAD.X R71, R38, 0x1, ~R3, P0 ;  /* 0x0000000126477824 */ /* 0x000fe400000e0e03 */
[----:B------:R-:W-:-:S05]  /*2540*/  IMAD.IADD R2, R51, 0x1, R12 ;  /* 0x0000000133027824 */ /* 0x000fca00078e020c */
[----:B------:R-:W-:Y:S02]  /*2550*/  LEA.HI R40, R2, R13, R2, 0x7 ;  /* 0x0000000d02287211 */ /* 0x000fe400078f3802 */
[----:B------:R-:W-:Y:S02]  /*2560*/  SHF.L.W.U32.HI R2, R28, 0xd, R73 ;  /* 0x0000000d1c027819 */ /* 0x000fe40000010e49 */
[----:B------:R-:W-:Y:S02]  /*2570*/  LOP3.LUT R40, R40, 0xf01f77, RZ, 0xc0, !PT ;  /* 0x00f01f7728287812 */ /* 0x000fe400078ec0ff */
[----:B------:R-:W-:Y:S02]  /*2580*/  LOP3.LUT R2, R9, R2, RZ, 0x3c, !PT ;  /* 0x0000000209027212 */ /* 0x000fe400078e3cff */
[C---:B------:R-:W-:Y:S02]  /*2590*/  LOP3.LUT R5, R40.reuse, 0xc0f00ff7, RZ, 0x3c, !PT ;  /* 0xc0f00ff728057812 */ /* 0x040fe400078e3cff */
[----:B------:R-:W-:Y:S01]  /*25a0*/  LOP3.LUT R8, R40, 0x3f0fe008, RZ, 0xfc, !PT ;  /* 0x3f0fe00828087812 */ /* 0x000fe200078efcff */
[----:B------:R-:W-:Y:S01]  /*25b0*/  IMAD.X R45, R2, 0x1, R71, P1 ;  /* 0x00000001022d7824 */ /* 0x000fe200008e0647 */
[----:B------:R-:W-:-:S02]  /*25c0*/  LOP3.LUT R5, R5, 0x800583c3, R0, 0xe0, !PT ;  /* 0x800583c305057812 */ /* 0x000fc400078ee000 */
[----:B------:R-:W-:Y:S01]  /*25d0*/  LOP3.LUT R0, R8, 0x80081080, R27, 0xe0, !PT ;  /* 0x8008108008007812 */ /* 0x000fe200078ee01b */
[----:B------:R-:W-:-:S03]  /*25e0*/  VIADD R52, R45, 0xfd987193 ;  /* 0xfd9871932d347836 */ /* 0x000fc60000000000 */
[----:B------:R-:W-:-:S05]  /*25f0*/  LOP3.LUT R0, R0, R5, RZ, 0xfc, !PT ;  /* 0x0000000500007212 */ /* 0x000fca00078efcff */
[----:B------:R-:W-:Y:S01]  /*2600*/  IMAD.IADD R9, R41, 0x1, R0 ;  /* 0x0000000129097824 */ /* 0x000fe200078e0200 */
[----:B------:R-:W-:-:S03]  /*2610*/  SHF.L.W.U32.HI R0, R54, 0x5, R25 ;  /* 0x0000000536007819 */ /* 0x000fc60000010e19 */
[----:B------:R-:W-:-:S05]  /*2620*/  IMAD.IADD R3, R52, 0x1, R9 ;  /* 0x0000000134037824 */ /* 0x000fca00078e0209 */
[----:B------:R-:W-:Y:S02]  /*2630*/  LEA.HI R31, R3, R8, R3, 0xc ;  /* 0x00000008031f7211 */ /* 0x000fe400078f6003 */
[--C-:B------:R-:W-:Y:S02]  /*2640*/  SHF.L.W.U32.HI R3, R25, 0x5, R54.reuse ;  /* 0x0000000519037819 */ /* 0x100fe40000010e36 */
[----:B------:R-:W-:Y:S02]  /*2650*/  LOP3.LUT R31, R31, 0xf01f77, RZ, 0xc0, !PT ;  /* 0x00f01f771f1f7812 */ /* 0x000fe400078ec0ff */
[----:B------:R-:W-:Y:S02]  /*2660*/  IADD3 R67, P0, PT, R3, R28, RZ ;  /* 0x0000001c03437210 */ /* 0x000fe40007f1e0ff */
[----:B------:R-:W-:Y:S02]  /*2670*/  IADD3 R3, P1, PT, R24, R25, RZ ;  /* 0x0000001918037210 */ /* 0x000fe40007f3e0ff */
[C---:B------:R-:W-:Y:S01]  /*2680*/  LOP3.LUT R4, R31.reuse, 0xbff01f77, RZ, 0x3c, !PT ;  /* 0xbff01f771f047812 */ /* 0x040fe200078e3cff */
[----:B------:R-:W-:Y:S01]  /*2690*/  IMAD.X R66, R0, 0x1, R73, P0 ;  /* 0x0000000100427824 */ /* 0x000fe200000e0649 */
[----:B------:R-:W-:Y:S01]  /*26a0*/  LOP3.LUT R5, R31, 0x400be088, RZ, 0xfc, !PT ;  /* 0x400be0881f057812 */ /* 0x000fe200078efcff */
[----:B------:R-:W-:Y:S01]  /*26b0*/  IMAD.X R0, R71, 0x1, R54, P1 ;  /* 0x0000000147007824 */ /* 0x000fe200008e0636 */
[----:B------:R-:W-:-:S02]  /*26c0*/  LOP3.LUT R28, R4, 0x80081080, R27, 0xe0, !PT ;  /* 0x80081080041c7812 */ /* 0x000fc400078ee01b */
[----:B------:R-:W-:Y:S02]  /*26d0*/  LOP3.LUT R27, R5, 0x3f0fe008, R40, 0xe0, !PT ;  /* 0x3f0fe008051b7812 */ /* 0x000fe400078ee028 */
[----:B------:R-:W-:Y:S02]  /*26e0*/  SHF.L.W.U32.HI R4, R66, 0x7, R67 ;  /* 0x0000000742047819 */ /* 0x000fe40000010e43 */
[----:B------:R-:W-:Y:S02]  /*26f0*/  SHF.L.W.U32.HI R24, R0, 0xd, R3 ;  /* 0x0000000d00187819 */ /* 0x000fe40000010e03 */
[----:B------:R-:W-:Y:S02]  /*2700*/  LOP3.LUT R27, R27, R28, RZ, 0xfc, !PT ;  /* 0x0000001c1b1b7212 */ /* 0x000fe400078efcff */
[----:B------:R-:W-:Y:S02]  /*2710*/  IADD3 R4, P0, PT, -R4, R39, RZ ;  /* 0x0000002704047210 */ /* 0x000fe40007f1e1ff */
[C---:B------:R-:W-:Y:S01]  /*2720*/  LOP3.LUT R24, R67.reuse, R24, RZ, 0x3c, !PT ;  /* 0x0000001843187212 */ /* 0x040fe200078e3cff */
[----:B------:R-:W-:Y:S01]  /*2730*/  IMAD.IADD R39, R62, 0x1, R27 ;  /* 0x000000013e277824 */ /* 0x000fe200078e021b */
[----:B------:R-:W-:-:S02]  /*2740*/  SHF.L.W.U32.HI R27, R67, 0x7, R66 ;  /* 0x00000007431b7819 */ /* 0x000fc40000010e42 */
[----:B------:R-:W-:-:S03]  /*2750*/  IADD3 R28, P1, PT, R24, R4, RZ ;  /* 0x00000004181c7210 */ /* 0x000fc60007f3e0ff */
[----:B------:R-:W-:Y:S01]  /*2760*/  IMAD.X R2, R2, 0x1, ~R27, P0 ;  /* 0x0000000102027824 */ /* 0x000fe200000e0e1b */
[----:B------:R-:W-:-:S04]  /*2770*/  IADD3 R38, PT, PT, R28, -0x5986bc72, R39 ;  /* 0xa679438e1c267810 */ /* 0x000fc80007ffe027 */
[----:B------:R-:W-:Y:S02]  /*2780*/  LEA.HI R64, R38, R5, R38, 0x11 ;  /* 0x0000000526407211 */ /* 0x000fe400078f8826 */
[----:B------:R-:W-:Y:S02]  /*2790*/  SHF.L.W.U32.HI R38, R3, 0xd, R0 ;  /* 0x0000000d03267819 */ /* 0x000fe40000010e00 */
[----:B------:R-:W-:Y:S02]  /*27a0*/  LOP3.LUT R64, R64, 0xff7ff7, RZ, 0xc0, !PT ;  /* 0x00ff7ff740407812 */ /* 0x000fe400078ec0ff */
[----:B------:R-:W-:Y:S01]  /*27b0*/  LOP3.LUT R27, R66, R38, RZ, 0x3c, !PT ;  /* 0x00000026421b7212 */ /* 0x000fe200078e3cff */
[----:B------:R-:W-:Y:S01]  /*27c0*/  IMAD.IADD R66, R32, 0x1, -R35 ;  /* 0x0000000120427824 */ /* 0x000fe200078e0a23 */
[C---:B------:R-:W-:Y:S02]  /*27d0*/  LOP3.LUT R67, R64.reuse, 0x2ffff7f, RZ, 0x3c, !PT ;  /* 0x02ffff7f40437812 */ /* 0x040fe400078e3cff */
[----:B------:R-:W-:-:S02]  /*27e0*/  LOP3.LUT R38, R64, 0x7d000000, RZ, 0xfc, !PT ;  /* 0x7d00000040267812 */ /* 0x000fc400078efcff */
[----:B------:R-:W-:Y:S02]  /*27f0*/  LOP3.LUT R67, R67, 0x3f0fe008, R40, 0xe0, !PT ;  /* 0x3f0fe00843437812 */ /* 0x000fe400078ee028 */
[C-C-:B------:R-:W-:Y:S02]  /*2800*/  LOP3.LUT R40, R38.reuse, 0x400be088, R31.reuse, 0xe0, !PT ;  /* 0x400be08826287812 */ /* 0x140fe400078ee01f */
[----:B------:R-:W-:Y:S02]  /*2810*/  LOP3.LUT R70, R38, 0xbff41f77, R31, 0x60, !PT ;  /* 0xbff41f7726467812 */ /* 0x000fe400078e601f */
[----:B------:R-:W-:Y:S01]  /*2820*/  LOP3.LUT R40, R40, R67, RZ, 0xfc, !PT ;  /* 0x0000004328287212 */ /* 0x000fe200078efcff */
[----:B------:R-:W-:Y:S01]  /*2830*/  IMAD.X R67, R27, 0x1, R2, P1 ;  /* 0x000000011b437824 */ /* 0x000fe200008e0602 */
[----:B------:R-:W-:-:S03]  /*2840*/  SHF.L.W.U32.HI R66, R66, 0x14, R66 ;  /* 0x0000001442427819 */ /* 0x000fc60000010e42 */
[----:B------:R-:W-:Y:S01]  /*2850*/  IMAD.IADD R71, R13, 0x1, R40 ;  /* 0x000000010d477824 */ /* 0x000fe200078e0228 */
[----:B------:R-:W-:Y:S01]  /*2860*/  IADD3 R21, PT, PT, R66, -0x20c5be06, -R21 ;  /* 0xdf3a41fa42157810 */ /* 0x000fe20007ffe815 */
[----:B------:R-:W-:-:S04]  /*2870*/  VIADD R40, R67, 0x49b40821 ;  /* 0x49b4082143287836 */ /* 0x000fc80000000000 */
[----:B------:R-:W-:-:S05]  /*2880*/  IMAD.IADD R73, R40, 0x1, R71 ;  /* 0x0000000128497824 */ /* 0x000fca00078e0247 */
[----:B------:R-:W-:-:S04]  /*2890*/  LEA.HI R68, R73, R38, R73, 0x16 ;  /* 0x0000002649447211 */ /* 0x000fc800078fb049 */
[C---:B------:R-:W-:Y:S02]  /*28a0*/  LOP3.LUT R31, R68.reuse, 0x400be088, R31, 0xe0, !PT ;  /* 0x400be088441f7812 */ /* 0x040fe400078ee01f */
[----:B------:R-:W-:Y:S02]  /*28b0*/  LOP3.LUT R77, R68, 0x5fffffff, RZ, 0xc0, !PT ;  /* 0x5fffffff444d7812 */ /* 0x000fe400078ec0ff */
[----:B------:R-:W-:Y:S01]  /*28c0*/  LOP3.LUT R70, R31, R70, RZ, 0xfc, !PT ;  /* 0x000000461f467212 */ /* 0x000fe200078efcff */
[----:B------:R-:W-:Y:S01]  /*28d0*/  IMAD.IADD R31, R65, 0x1, -R36 ;  /* 0x00000001411f7824 */ /* 0x000fe200078e0a24 */
[----:B------:R-:W-:Y:S01]  /*28e0*/  LOP3.LUT R73, R77, 0x20000000, RZ, 0xfc, !PT ;  /* 0x200000004d497812 */ /* 0x000fe200078efcff */
[----:B------:R-:W-:Y:S01]  /*28f0*/  IMAD.IADD R65, R48, 0x1, -R65 ;  /* 0x0000000130417824 */ /* 0x000fe200078e0a41 */
[----:B------:R-:W-:Y:S01]  /*2900*/  IADD3 R70, PT, PT, R70, R21, R8 ;  /* 0x0000001546467210 */ /* 0x000fe20007ffe008 */
[----:B------:R-:W-:Y:S01]  /*2910*/  IMAD.IADD R36, R36, 0x1, -R15 ;  /* 0x0000000124247824 */ /* 0x000fe200078e0a0f */
[----:B------:R-:W-:Y:S01]  /*2920*/  SHF.L.W.U32.HI R31, R31, 0x19, R31 ;  /* 0x000000191f1f7819 */ /* 0x000fe20000010e1f */
[----:B------:R-:W-:Y:S01]  /*2930*/  IMAD.IADD R15, R15, 0x1, -R32 ;  /* 0x000000010f0f7824 */ /* 0x000fe200078e0a20 */
[----:B------:R-:W-:Y:S01]  /*2940*/  LOP3.LUT R79, R77, 0x82ffffff, R64, 0x60, !PT ;  /* 0x82ffffff4d4f7812 */ /* 0x000fe200078e6040 */
[----:B------:R-:W-:Y:S01]  /*2950*/  VIADD R70, R70, 0xd566e0c ;  /* 0x0d566e0c46467836 */ /* 0x000fe20000000000 */
[----:B------:R-:W-:Y:S01]  /*2960*/  IADD3 R31, PT, PT, R31, -R35, -R34 ;  /* 0x800000231f1f7210 */ /* 0x000fe20007ffe822 */
[----:B------:R-:W-:Y:S01]  /*2970*/  IMAD.IADD R34, R20, 0x1, -R48 ;  /* 0x0000000114227824 */ /* 0x000fe200078e0a30 */
[----:B------:R-:W-:-:S02]  /*2980*/  LEA.HI R46, R65, -R46, RZ, 0x14 ;  /* 0x8000002e412e7211 */ /* 0x000fc400078fa0ff */
[----:B------:R-:W-:Y:S01]  /*2990*/  LEA.HI R75, R70, R73, R70, 0x5 ;  /* 0x00000049464b7211 */ /* 0x000fe200078f2846 */
[----:B------:R-:W-:Y:S01]  /*29a0*/  VIADD R70, R49, 0xb293d7ca ;  /* 0xb293d7ca31467836 */ /* 0x000fe20000000000 */
[----:B------:R-:W-:Y:S02]  /*29b0*/  SHF.L.W.U32.HI R35, R34, 0xf, R34 ;  /* 0x0000000f22237819 */ /* 0x000fe40000010e22 */
[C---:B------:R-:W-:Y:S02]  /*29c0*/  LOP3.LUT R64, R75.reuse, 0x7d000000, R64, 0xe0, !PT ;  /* 0x7d0000004b407812 */ /* 0x040fe400078ee040 */
[----:B------:R-:W-:Y:S01]  /*29d0*/  LOP3.LUT R66, R75, 0xdfffffff, R77, 0x60, !PT ;  /* 0xdfffffff4b427812 */ /* 0x000fe200078e604d */
[----:B------:R-:W-:Y:S01]  /*29e0*/  IMAD.IADD R34, R35, 0x1, -R44 ;  /* 0x0000000123227824 */ /* 0x000fe200078e0a2c */
[----:B------:R-:W-:Y:S01]  /*29f0*/  LOP3.LUT R64, R64, R79, RZ, 0xfc, !PT ;  /* 0x0000004f40407212 */ /* 0x000fe200078efcff */
[----:B------:R-:W-:Y:S01]  /*2a00*/  IMAD.IADD R35, R13, 0x1, -R62 ;  /* 0x000000010d237824 */ /* 0x000fe200078e0a3e */
[----:B------:R-:W-:Y:S01]  /*2a10*/  SHF.L.W.U32.HI R36, R36, 0xa, R36 ;  /* 0x0000000a24247819 */ /* 0x000fe20000010e24 */
[----:B------:R-:W-:Y:S01]  /*2a20*/  IMAD.IADD R62, R62, 0x1, -R41 ;  /* 0x000000013e3e7824 */ /* 0x000fe200078e0a29 */
[----:B------:R-:W-:Y:S01]  /*2a30*/  IADD3 R64, PT, PT, R64, R34, R5 ;  /* 0x0000002240407210 */ /* 0x000fe20007ffe005 */
[----:B------:R-:W-:Y:S01]  /*2a40*/  IMAD.IADD R41, R41, 0x1, -R6 ;  /* 0x0000000129297824 */ /* 0x000fe200078e0a06 */
[----:B------:R-:W-:-:S02]  /*2a50*/  SHF.L.W.U32.HI R44, R35, 0xa, R35 ;  /* 0x0000000a232c7819 */ /* 0x000fc40000010e23 */
[----:B------:R-:W-:Y:S01]  /*2a60*/  IADD3 R33, PT, PT, R36, -0x3093d7ca, -R33 ;  /* 0xcf6c283624217810 */ /* 0x000fe20007ffe821 */
[----:B------:R-:W-:Y:S02]  /*2a70*/  VIADD R64, R64, 0x18106d2d ;  /* 0x18106d2d40407836 */ /* 0x000fe40000000000 */
[----:B------:R-:W-:Y:S02]  /*2a80*/  IMAD.IADD R35, R44, 0x1, -R69 ;  /* 0x000000012c237824 */ /* 0x000fe400078e0a45 */
[----:B------:R-:W-:Y:S01]  /*2a90*/  VIADD R44, R47, 0x538c2836 ;  /* 0x538c28362f2c7836 */ /* 0x000fe20000000000 */
[----:B------:R-:W-:-:S04]  /*2aa0*/  LEA.HI R64, R64, R75, R64, 0x9 ;  /* 0x0000004b40407211 */ /* 0x000fc800078f4840 */
[----:B------:R-:W-:Y:S02]  /*2ab0*/  LOP3.LUT R77, R64, 0x20000000, R77, 0xe0, !PT ;  /* 0x20000000404d7812 */ /* 0x000fe400078ee04d */
[----:B------:R-:W-:Y:S02]  /*2ac0*/  SHF.L.W.U32.HI R44, R44, 0x19, R44 ;  /* 0x000000192c2c7819 */ /* 0x000fe40000010e2c */
[----:B------:R-:W-:-:S04]  /*2ad0*/  LOP3.LUT R66, R77, R66, RZ, 0xfc, !PT ;  /* 0x000000424d427212 */ /* 0x000fc800078efcff */
[----:B------:R-:W-:-:S05]  /*2ae0*/  IADD3 R66, PT, PT, R66, R35, R38 ;  /* 0x0000002342427210 */ /* 0x000fca0007ffe026 */
[----:B------:R-:W-:-:S05]  /*2af0*/  VIADD R69, R66, 0x9d018293 ;  /* 0x9d01829342457836 */ /* 0x000fca0000000000 */
[----:B------:R-:W-:-:S04]  /*2b00*/  LEA.HI R69, R69, R64, R69, 0xe ;  /* 0x0000004045457211 */ /* 0x000fc800078f7045 */
[----:B------:R-:W-:-:S04]  /*2b10*/  LOP3.LUT R47, R64, R75, R69, 0xb8, !PT ;  /* 0x0000004b402f7212 */ /* 0x000fc800078eb845 */
[----:B------:R-:W-:Y:S01]  /*2b20*/  IADD3 R47, PT, PT, R47, R44, R73 ;  /* 0x0000002c2f2f7210 */ /* 0x000fe20007ffe049 */
[----:B------:R-:W-:Y:S02]  /*2b30*/  IMAD.IADD R73, R73, 0x1, -R38 ;  /* 0x0000000149497824 */ /* 0x000fe400078e0a26 */
[----:B------:R-:W-:Y:S02]  /*2b40*/  IMAD.IADD R38, R38, 0x1, -R5 ;  /* 0x0000000126267824 */ /* 0x000fe400078e0a05 */
[----:B------:R-:W-:Y:S01]  /*2b50*/  VIADD R68, R47, 0x9fac93ca ;  /* 0x9fac93ca2f447836 */ /* 0x000fe20000000000 */
[----:B------:R-:W-:Y:S02]  /*2b60*/  SHF.L.W.U32.HI R48, R73, 0xa, R73 ;  /* 0x0000000a49307819 */ /* 0x000fe40000010e49 */
[----:B------:R-:W-:Y:S02]  /*2b70*/  SHF.L.W.U32.HI R38, R38, 0xf, R38 ;  /* 0x0000000f26267819 */ /* 0x000fe40000010e26 */
[----:B------:R-:W-:Y:S01]  /*2b80*/  LEA.HI R68, R68, R69, R68, 0x14 ;  /* 0x0000004544447211 */ /* 0x000fe200078fa044 */
[----:B------:R-:W-:-:S02]  /*2b90*/  IMAD.IADD R48, R48, 0x1, -R71 ;  /* 0x0000000130307824 */ /* 0x000fc400078e0a47 */
[----:B------:R-:W-:Y:S01]  /*2ba0*/  IMAD.IADD R38, R38, 0x1, -R39 ;  /* 0x0000000126267824 */ /* 0x000fe200078e0a27 */
[----:B------:R-:W-:-:S04]  /*2bb0*/  LOP3.LUT R47, R69, R64, R68, 0xb8, !PT ;  /* 0x00000040452f7212 */ /* 0x000fc800078eb844 */
[----:B------:R-:W-:Y:S02]  /*2bc0*/  IADD3 R75, PT, PT, R47, R46, R75 ;  /* 0x0000002e2f4b7210 */ /* 0x000fe40007ffe04b */
[----:B------:R-:W-:-:S03]  /*2bd0*/  SHF.L.W.U32.HI R47, R62, 0xf, R62 ;  /* 0x0000000f3e2f7819 */ /* 0x000fc60000010e3e */
[----:B------:R-:W-:Y:S02]  /*2be0*/  VIADD R75, R75, 0x6f074a33 ;  /* 0x6f074a334b4b7836 */ /* 0x000fe40000000000 */
[----:B------:R-:W-:Y:S01]  /*2bf0*/  IMAD.IADD R47, R47, 0x1, -R50 ;  /* 0x000000012f2f7824 */ /* 0x000fe200078e0a32 */
[----:B------:R-:W-:Y:S02]  /*2c00*/  IADD3 R50, PT, PT, -R49, 0x4d6c2835, RZ ;  /* 0x4d6c283531327810 */ /* 0x000fe40007ffe1ff */
[----:B------:R-:W-:Y:S02]  /*2c10*/  LOP3.LUT R49, R70, 0xb293d7ca, RZ, 0xc0, !PT ;  /* 0xb293d7ca46317812 */ /* 0x000fe400078ec0ff */
[----:B------:R-:W-:Y:S02]  /*2c20*/  LEA.HI R66, R75, R68, R75, 0x5 ;  /* 0x000000444b427211 */ /* 0x000fe400078f284b */
[----:B------:R-:W-:Y:S02]  /*2c30*/  LOP3.LUT R65, R49, 0xac06dc54, R50, 0xf8, !PT ;  /* 0xac06dc5431417812 */ /* 0x000fe400078ef832 */
[----:B------:R-:W-:-:S02]  /*2c40*/  LOP3.LUT R49, R68, R69, R66, 0xb8, !PT ;  /* 0x0000004544317212 */ /* 0x000fc400078eb842 */
[----:B------:R-:W-:Y:S02]  /*2c50*/  IADD3 R65, PT, PT, R26, -0x74728aa4, R65 ;  /* 0x8b8d755c1a417810 */ /* 0x000fe40007ffe041 */
[----:B------:R-:W-:Y:S02]  /*2c60*/  IADD3 R49, PT, PT, R49, R47, R64 ;  /* 0x0000002f31317210 */ /* 0x000fe40007ffe040 */
[----:B------:R-:W-:-:S03]  /*2c70*/  LEA.HI R71, R65, R70, R65, 0xc ;  /* 0x0000004641477211 */ /* 0x000fc600078f6041 */
[----:B------:R-:W-:Y:S01]  /*2c80*/  VIADD R49, R49, 0x244b8a2 ;  /* 0x0244b8a231317836 */ /* 0x000fe20000000000 */
[----:B------:R-:W-:-:S04]  /*2c90*/  LOP3.LUT R50, R71, 0xb293d7ca, R70, 0xac, !PT ;  /* 0xb293d7ca47327812 */ /* 0x000fc800078eac46 */
[----:B------:R-:W-:Y:S02]  /*2ca0*/  LEA.HI R65, R49, R66, R49, 0x9 ;  /* 0x0000004231417211 */ /* 0x000fe400078f4831 */
[----:B------:R-:W-:Y:S02]  /*2cb0*/  IADD3 R50, PT, PT, R29, -0x2fd8b2d1, R50 ;  /* 0xd0274d2f1d327810 */ /* 0x000fe40007ffe032 */
[----:B------:R-:W-:Y:S02]  /*2cc0*/  LOP3.LUT R49, R66, R68, R65, 0xb8, !PT ;  /* 0x0000004442317212 */ /* 0x000fe400078eb841 */
[----:B------:R-:W-:Y:S02]  /*2cd0*/  LEA.HI R64, R50, R71, R50, 0x11 ;  /* 0x0000004732407211 */ /* 0x000fe400078f8832 */
[----:B------:R-:W-:Y:S02]  /*2ce0*/  IADD3 R49, PT, PT, R49, R48, R69 ;  /* 0x0000003031317210 */ /* 0x000fe40007ffe045 */
[----:B------:R-:W-:-:S03]  /*2cf0*/  LOP3.LUT R50, R63, 0x80000000, RZ, 0x3c, !PT ;  /* 0x800000003f327812 */ /* 0x000fc600078e3cff */
[----:B------:R-:W-:Y:S01]  /*2d00*/  VIADD R62, R49, 0x8eedde60 ;  /* 0x8eedde60313e7836 */ /* 0x000fe20000000000 */
[----:B------:R-:W-:-:S04]  /*2d10*/  LOP3.LUT R49, R70, R64, R71, 0xb8, !PT ;  /* 0x0000004046317212 */ /* 0x000fc800078eb847 */
[----:B------:R-:W-:Y:S02]  /*2d20*/  LEA.HI R62, R62, R65, R62, 0xe ;  /* 0x000000413e3e7211 */ /* 0x000fe400078f703e */
[----:B------:R-:W-:Y:S02]  /*2d30*/  IADD3 R69, PT, PT, R42, 0x7451a6b8, R49 ;  /* 0x7451a6b82a457810 */ /* 0x000fe40007ffe031 */
[----:B------:R-:W-:Y:S02]  /*2d40*/  LOP3.LUT R49, R63, 0xffffff, RZ, 0xc0, !PT ;  /* 0x00ffffff3f317812 */ /* 0x000fe400078ec0ff */
[----:B------:R-:W-:Y:S02]  /*2d50*/  LOP3.LUT R63, R65, R66, R62, 0xb8, !PT ;  /* 0x00000042413f7212 */ /* 0x000fe400078eb83e */
[----:B------:R-:W-:Y:S02]  /*2d60*/  LEA.HI R69, R69, R64, R69, 0x16 ;  /* 0x0000004045457211 */ /* 0x000fe400078fb045 */
[----:B------:R-:W-:-:S02]  /*2d70*/  IADD3 R68, PT, PT, R63, R31, R68 ;  /* 0x0000001f3f447210 */ /* 0x000fc40007ffe044 */
[----:B------:R-:W-:Y:S02]  /*2d80*/  LOP3.LUT R49, R49, 0xff000000, R50, 0xf8, !PT ;  /* 0xff00000031317812 */ /* 0x000fe400078ef832 */
[----:B------:R-:W-:-:S04]  /*2d90*/  LOP3.LUT R63, R71, R69, R64, 0xb8, !PT ;  /* 0x00000045473f7212 */ /* 0x000fc800078eb840 */
[----:B------:R-:W-:-:S05]  /*2da0*/  IADD3 R63, PT, PT, R63, R49, R70 ;  /* 0x000000313f3f7210 */ /* 0x000fca0007ffe046 */
[----:B------:R-:W-:-:S05]  /*2db0*/  VIADD R70, R63, 0xf57c0faf ;  /* 0xf57c0faf3f467836 */ /* 0x000fca0000000000 */
[----:B------:R-:W-:-:S04]  /*2dc0*/  LEA.HI R70, R70, R69, R70, 0x7 ;  /* 0x0000004546467211 */ /* 0x000fc800078f3846 */
[----:B------:R-:W-:-:S04]  /*2dd0*/  LOP3.LUT R72, R64, R70, R69, 0xb8, !PT ;  /* 0x0000004640487212 */ /* 0x000fc800078eb845 */
[----:B------:R-:W-:-:S04]  /*2de0*/  IADD3 R53, PT, PT, R72, R53, R71 ;  /* 0x0000003548357210 */ /* 0x000fc80007ffe047 */
        /* <DEDUP_REMOVED lines=12> */
[----:B------:R-:W-:Y:S02]  /*2eb0*/  LEA.HI R63, R59, R60, R59, 0xc ;  /* 0x0000003c3b3f7211 */ /* 0x000fe400078f603b */
[----:B------:R-:W-:Y:S02]  /*2ec0*/  LOP3.LUT R59, R54, 0x8000, RZ, 0x3c, !PT ;  /* 0x00008000363b7812 */ /* 0x000fe400078e3cff */
[----:B------:R-:W-:-:S04]  /*2ed0*/  LOP3.LUT R53, R57, R63, R60, 0xb8, !PT ;  /* 0x0000003f39357212 */ /* 0x000fc800078eb83c */
[----:B------:R-:W-:Y:S02]  /*2ee0*/  IADD3 R64, PT, PT, R53, R55, R64 ;  /* 0x0000003735407210 */ /* 0x000fe40007ffe040 */
[----:B------:R-:W-:Y:S02]  /*2ef0*/  LOP3.LUT R53, R59, 0xff00, RZ, 0xc0, !PT ;  /* 0x0000ff003b357812 */ /* 0x000fe400078ec0ff */
[----:B------:R-:W-:Y:S02]  /*2f00*/  LEA.HI R64, R64, R63, R64, 0x11 ;  /* 0x0000003f40407211 */ /* 0x000fe400078f8840 */
[----:B------:R-:W-:Y:S02]  /*2f10*/  LOP3.LUT R54, R53, 0xffff00ff, R54, 0xf8, !PT ;  /* 0xffff00ff35367812 */ /* 0x000fe400078ef836 */
[----:B------:R-:W-:-:S04]  /*2f20*/  LOP3.LUT R53, R60, R64, R63, 0xb8, !PT ;  /* 0x000000403c357212 */ /* 0x000fc800078eb83f */
[----:B------:R-:W-:-:S05]  /*2f30*/  IADD3 R53, PT, PT, R53, R54, R57 ;  /* 0x0000003635357210 */ /* 0x000fca0007ffe039 */
[----:B------:R-:W-:-:S05]  /*2f40*/  VIADD R53, R53, 0x895cd7be ;  /* 0x895cd7be35357836 */ /* 0x000fca0000000000 */
[----:B------:R-:W-:-:S04]  /*2f50*/  LEA.HI R55, R53, R64, R53, 0x16 ;  /* 0x0000004035377211 */ /* 0x000fc800078fb035 */
[----:B------:R-:W-:-:S04]  /*2f60*/  LOP3.LUT R53, R63, R55, R64, 0xb8, !PT ;  /* 0x000000373f357212 */ /* 0x000fc800078eb840 */
[----:B------:R-:W-:Y:S02]  /*2f70*/  IADD3 R60, PT, PT, R53, R51, R60 ;  /* 0x00000033353c7210 */ /* 0x000fe40007ffe03c */
[----:B------:R-:W-:Y:S02]  /*2f80*/  LOP3.LUT R53, R28, 0x80000000, RZ, 0x3c, !PT ;  /* 0x800000001c357812 */ /* 0x000fe400078e3cff */
[----:B------:R-:W-:-:S04]  /*2f90*/  LEA.HI R60, R60, R55, R60, 0x7 ;  /* 0x000000373c3c7211 */ /* 0x000fc800078f383c */
        /* <DEDUP_REMOVED lines=13> */
[----:B------:R-:W-:-:S05]  /*3070*/  IADD3 R55, PT, PT, R55, R26, R60 ;  /* 0x0000001a37377210 */ /* 0x000fca0007ffe03c */
[----:B------:R-:W-:-:S05]  /*3080*/  VIADD R55, R55, 0xf61e2562 ;  /* 0xf61e256237377836 */ /* 0x000fca0000000000 */
        /* <DEDUP_REMOVED lines=20> */
[----:B------:R-:W-:Y:S02]  /*31d0*/  LEA.HI R60, R52, R63, R52, 0x9 ;  /* 0x0000003f343c7211 */ /* 0x000fe400078f4834 */
[----:B------:R-:W-:Y:S02]  /*31e0*/  SHF.L.W.U32.HI R52, R41, 0x14, R41 ;  /* 0x0000001429347819 */ /* 0x000fe40000010e29 */
[----:B------:R-:W-:-:S03]  /*31f0*/  LOP3.LUT R40, R63, R56, R60, 0xb8, !PT ;  /* 0x000000383f287212 */ /* 0x000fc600078eb83c */
[----:B------:R-:W-:Y:S01]  /*3200*/  IMAD.IADD R43, R52, 0x1, -R43 ;  /* 0x00000001342b7824 */ /* 0x000fe200078e0a2b */
[----:B------:R-:W-:Y:S01]  /*3210*/  IADD3 R40, PT, PT, R40, R67, R57 ;  /* 0x0000004328287210 */ /* 0x000fe20007ffe039 */
[----:B------:R-:W-:-:S04]  /*3220*/  VIADD R57, R68, 0xf257ec19 ;  /* 0xf257ec1944397836 */ /* 0x000fc80000000000 */
[----:B------:R-:W-:Y:S01]  /*3230*/  VIADD R55, R40, 0xd8a1e681 ;  /* 0xd8a1e68128377836 */ /* 0x000fe20000000000 */
[----:B------:R-:W-:-:S04]  /*3240*/  LEA.HI R41, R57, R62, R57, 0x14 ;  /* 0x0000003e39297211 */ /* 0x000fc800078fa039 */
[----:B------:R-:W-:Y:S02]  /*3250*/  LEA.HI R55, R55, R60, R55, 0xe ;  /* 0x0000003c37377211 */ /* 0x000fe400078f7037 */
[----:B------:R-:W-:Y:S02]  /*3260*/  LOP3.LUT R52, R62, R65, R41, 0xb8, !PT ;  /* 0x000000413e347212 */ /* 0x000fe400078eb829 */
[----:B------:R-:W-:Y:S02]  /*3270*/  LOP3.LUT R40, R60, R63, R55, 0xb8, !PT ;  /* 0x0000003f3c287212 */ /* 0x000fe400078eb837 */
[----:B------:R-:W-:Y:S02]  /*3280*/  IADD3 R52, PT, PT, R52, R43, R66 ;  /* 0x0000002b34347210 */ /* 0x000fe40007ffe042 */
[----:B------:R-:W-:-:S05]  /*3290*/  IADD3 R40, PT, PT, R40, R49, R56 ;  /* 0x0000003128287210 */ /* 0x000fca0007ffe038 */
[----:B------:R-:W-:-:S05]  /*32a0*/  VIADD R40, R40, 0xe7d3fbc8 ;  /* 0xe7d3fbc828287836 */ /* 0x000fca0000000000 */
[----:B------:R-:W-:-:S04]  /*32b0*/  LEA.HI R40, R40, R55, R40, 0x14 ;  /* 0x0000003728287211 */ /* 0x000fc800078fa028 */
[----:B------:R-:W-:-:S04]  /*32c0*/  LOP3.LUT R56, R55, R60, R40, 0xb8, !PT ;  /* 0x0000003c37387212 */ /* 0x000fc800078eb828 */
[----:B------:R-:W-:-:S05]  /*32d0*/  IADD3 R56, PT, PT, R56, R90, R63 ;  /* 0x0000005a38387210 */ /* 0x000fca0007ffe03f */
[----:B------:R-:W-:Y:S02]  /*32e0*/  VIADD R57, R56, 0x21e1cde6 ;  /* 0x21e1cde638397836 */ /* 0x000fe40000000000 */
[----:B------:R-:W-:-:S03]  /*32f0*/  VIADD R56, R52, 0x969cd637 ;  /* 0x969cd63734387836 */ /* 0x000fc60000000000 */
[----:B------:R-:W-:Y:S02]  /*3300*/  LEA.HI R52, R57, R40, R57, 0x5 ;  /* 0x0000002839347211 */ /* 0x000fe400078f2839 */
[----:B------:R-:W-:Y:S02]  /*3310*/  LEA.HI R56, R56, R41, R56, 0x5 ;  /* 0x0000002938387211 */ /* 0x000fe400078f2838 */
[----:B------:R-:W-:Y:S02]  /*3320*/  LOP3.LUT R57, R40, R55, R52, 0xb8, !PT ;  /* 0x0000003728397212 */ /* 0x000fe400078eb834 */
[----:B------:R-:W-:Y:S02]  /*3330*/  LOP3.LUT R39, R41, R62, R56, 0xb8, !PT ;  /* 0x0000003e29277212 */ /* 0x000fe400078eb838 */
[----:B------:R-:W-:Y:S02]  /*3340*/  IADD3 R57, PT, PT, R57, R51, R60 ;  /* 0x0000003339397210 */ /* 0x000fe40007ffe03c */
[----:B------:R-:W-:-:S03]  /*3350*/  IADD3 R39, PT, PT, R39, R38, R65 ;  /* 0x0000002627277210 */ /* 0x000fc60007ffe041 */
[----:B------:R-:W-:Y:S02]  /*3360*/  VIADD R63, R57, 0xc33707d6 ;  /* 0xc33707d6393f7836 */ /* 0x000fe40000000000 */
[----:B------:R-:W-:-:S03]  /*3370*/  VIADD R57, R39, 0x1cbdc448 ;  /* 0x1cbdc44827397836 */ /* 0x000fc60000000000 */
[----:B------:R-:W-:Y:S02]  /*3380*/  LEA.HI R39, R63, R52, R63, 0x9 ;  /* 0x000000343f277211 */ /* 0x000fe400078f483f */
[----:B------:R-:W-:Y:S02]  /*3390*/  LEA.HI R57, R57, R56, R57, 0x9 ;  /* 0x0000003839397211 */ /* 0x000fe400078f4839 */
[----:B------:R-:W-:Y:S02]  /*33a0*/  LOP3.LUT R60, R52, R40, R39, 0xb8, !PT ;  /* 0x00000028343c7212 */ /* 0x000fe400078eb827 */
[----:B------:R-:W-:Y:S02]  /*33b0*/  LOP3.LUT R36, R56, R41, R57, 0xb8, !PT ;  /* 0x0000002938247212 */ /* 0x000fe400078eb839 */
[----:B------:R-:W-:Y:S02]  /*33c0*/  IADD3 R60, PT, PT, R60, R42, R55 ;  /* 0x0000002a3c3c7210 */ /* 0x000fe40007ffe037 */
[----:B------:R-:W-:Y:S01]  /*33d0*/  IADD3 R62, PT, PT, R36, R33, R62 ;  /* 0x00000021243e7210 */ /* 0x000fe20007ffe03e */
[----:B------:R-:W-:-:S02]  /*33e0*/  IMAD.IADD R36, R6, 0x1, -R7 ;  /* 0x0000000106247824 */ /* 0x000fc400078e0a07 */
[----:B------:R-:W-:Y:S02]  /*33f0*/  VIADD R60, R60, 0xf4d50d87 ;  /* 0xf4d50d873c3c7836 */ /* 0x000fe40000000000 */
[----:B------:R-:W-:Y:S02]  /*3400*/  VIADD R62, R62, 0x33173e99 ;  /* 0x33173e993e3e7836 */ /* 0x000fe40000000000 */
[----:B------:R-:W-:Y:S01]  /*3410*/  IMAD.IADD R7, R7, 0x1, -R20 ;  /* 0x0000000107077824 */ /* 0x000fe200078e0a14 */
[----:B------:R-:W-:Y:S02]  /*3420*/  LEA.HI R6, R60, R39, R60, 0xe ;  /* 0x000000273c067211 */ /* 0x000fe400078f703c */
[----:B------:R-:W-:Y:S02]  /*3430*/  SHF.L.W.U32.HI R60, R36, 0x19, R36 ;  /* 0x00000019243c7819 */ /* 0x000fe40000010e24 */
[----:B------:R-:W-:Y:S02]  /*3440*/  LEA.HI R36, R62, R57, R62, 0xe ;  /* 0x000000393e247211 */ /* 0x000fe400078f703e */
[----:B------:R-:W-:Y:S01]  /*3450*/  LOP3.LUT R55, R39, R52, R6, 0xb8, !PT ;  /* 0x0000003427377212 */ /* 0x000fe200078eb806 */
[----:B------:R-:W-:Y:S01]  /*3460*/  IMAD.IADD R11, R60, 0x1, -R11 ;  /* 0x000000013c0b7824 */ /* 0x000fe200078e0a0b */
[----:B------:R-:W-:-:S02]  /*3470*/  LOP3.LUT R60, R57, R56, R36, 0xb8, !PT ;  /* 0x00000038393c7212 */ /* 0x000fc400078eb824 */
[----:B------:R-:W-:Y:S01]  /*3480*/  IADD3 R55, PT, PT, R55, R19, R40 ;  /* 0x0000001337377210 */ /* 0x000fe20007ffe028 */
[----:B------:R-:W-:Y:S01]  /*3490*/  IMAD.IADD R40, R5, 0x1, -R8 ;  /* 0x0000000105287824 */ /* 0x000fe200078e0a08 */
[----:B------:R-:W-:Y:S01]  /*34a0*/  IADD3 R60, PT, PT, R60, R11, R41 ;  /* 0x0000000b3c3c7210 */ /* 0x000fe20007ffe029 */
[----:B------:R-:W-:Y:S01]  /*34b0*/  IMAD.IADD R8, R8, 0x1, -R13 ;  /* 0x0000000108087824 */ /* 0x000fe200078e0a0d */
[----:B------:R-:W-:Y:S01]  /*34c0*/  SHF.L.W.U32.HI R7, R7, 0xa, R7 ;  /* 0x0000000a07077819 */ /* 0x000fe20000010e07 */
[----:B------:R-:W-:Y:S01]  /*34d0*/  VIADD R55, R55, 0x455a14ed ;  /* 0x455a14ed37377836 */ /* 0x000fe20000000000 */
[----:B------:R-:W-:Y:S01]  /*34e0*/  SHF.L.W.U32.HI R40, R40, 0x14, R40 ;  /* 0x0000001428287819 */ /* 0x000fe20000010e28 */
[----:B------:R-:W-:Y:S02]  /*34f0*/  VIADD R41, R60, 0xdbd97c15 ;  /* 0xdbd97c153c297836 */ /* 0x000fe40000000000 */
[----:B------:R-:W-:Y:S01]  /*3500*/  IMAD.IADD R14, R7, 0x1, -R14 ;  /* 0x00000001070e7824 */ /* 0x000fe200078e0a0e */
[----:B------:R-:W-:Y:S01]  /*3510*/  LEA.HI R5, R55, R6, R55, 0x14 ;  /* 0x0000000637057211 */ /* 0x000fe200078fa037 */
[----:B------:R-:W-:Y:S01]  /*3520*/  IMAD.IADD R9, R40, 0x1, -R9 ;  /* 0x0000000128097824 */ /* 0x000fe200078e0a09 */
[----:B------:R-:W-:-:S02]  /*3530*/  LEA.HI R41, R41, R36, R41, 0x14 ;  /* 0x0000002429297211 */ /* 0x000fc400078fa029 */
[----:B------:R-:W-:Y:S02]  /*3540*/  LOP3.LUT R55, R6, R39, R5, 0xb8, !PT ;  /* 0x0000002706377212 */ /* 0x000fe400078eb805 */
[----:B------:R-:W-:Y:S02]  /*3550*/  LOP3.LUT R40, R36, R57, R41, 0xb8, !PT ;  /* 0x0000003924287212 */ /* 0x000fe400078eb829 */
[----:B------:R-:W-:Y:S02]  /*3560*/  IADD3 R55, PT, PT, R55, R45, R52 ;  /* 0x0000002d37377210 */ /* 0x000fe40007ffe034 */
[----:B------:R-:W-:-:S03]  /*3570*/  IADD3 R40, PT, PT, R40, R9, R56 ;  /* 0x0000000928287210 */ /* 0x000fc60007ffe038 */
[----:B------:R-:W-:Y:S01]  /*3580*/  VIADD R32, R55, 0xa9e3e905 ;  /* 0xa9e3e90537207836 */ /* 0x000fe20000000000 */
[----:B------:R-:W-:Y:S01]  /*3590*/  SHF.L.W.U32.HI R55, R15, 0xf, R15 ;  /* 0x0000000f0f377819 */ /* 0x000fe20000010e0f */
[----:B------:R-:W-:-:S03]  /*35a0*/  VIADD R40, R40, 0xac4b7772 ;  /* 0xac4b777228287836 */ /* 0x000fc60000000000 */
[----:B------:R-:W-:Y:S02]  /*35b0*/  LEA.HI R15, R32, R5, R32, 0x5 ;  /* 0x00000005200f7211 */ /* 0x000fe400078f2820 */
[----:B------:R-:W-:Y:S02]  /*35c0*/  LEA.HI R32, R40, R41, R40, 0x5 ;  /* 0x0000002928207211 */ /* 0x000fe400078f2828 */
[----:B------:R-:W-:Y:S02]  /*35d0*/  LOP3.LUT R52, R5, R6, R15, 0xb8, !PT ;  /* 0x0000000605347212 */ /* 0x000fe400078eb80f */
[----:B------:R-:W-:Y:S02]  /*35e0*/  IADD3 R10, PT, PT, R55, -0x2a06dc54, -R10 ;  /* 0xd5f923ac370a7810 */ /* 0x000fe40007ffe80a */
[----:B------:R-:W-:Y:S02]  /*35f0*/  LOP3.LUT R40, R41, R36, R32, 0xb8, !PT ;  /* 0x0000002429287212 */ /* 0x000fe400078eb820 */
[----:B------:R-:W-:-:S02]  /*3600*/  IADD3 R52, PT, PT, R52, R29, R39 ;  /* 0x0000001d34347210 */ /* 0x000fc40007ffe027 */
        /* <DEDUP_REMOVED lines=10> */
[----:B------:R-:W-:Y:S01]  /*36b0*/  VIADD R6, R7, 0x6a286dd8 ;  /* 0x6a286dd807067836 */ /* 0x000fe20000000000 */
[----:B------:R-:W-:Y:S02]  /*36c0*/  SHF.L.W.U32.HI R7, R8, 0x19, R8 ;  /* 0x0000001908077819 */ /* 0x000fe40000010e08 */
[----:B------:R-:W-:Y:S02]  /*36d0*/  LEA.HI R55, R55, R52, R55, 0xe ;  /* 0x0000003437377211 */ /* 0x000fe400078f7037 */
[----:B------:R-:W-:Y:S01]  /*36e0*/  LEA.HI R6, R6, R39, R6, 0xe ;  /* 0x0000002706067211 */ /* 0x000fe200078f7006 */
[----:B------:R-:W-:Y:S01]  /*36f0*/  IMAD.IADD R12, R7, 0x1, -R12 ;  /* 0x00000001070c7824 */ /* 0x000fe200078e0a0c */
[----:B------:R-:W-:Y:S02]  /*3700*/  LOP3.LUT R8, R52, R15, R55, 0xb8, !PT ;  /* 0x0000000f34087212 */ /* 0x000fe400078eb837 */
[----:B------:R-:W-:-:S02]  /*3710*/  LOP3.LUT R7, R39, R32, R6, 0xb8, !PT ;  /* 0x0000002027077212 */ /* 0x000fc400078eb806 */
[----:B------:R-:W-:Y:S02]  /*3720*/  IADD3 R8, PT, PT, R8, R37, R5 ;  /* 0x0000002508087210 */ /* 0x000fe40007ffe005 */
[----:B------:R-:W-:-:S03]  /*3730*/  IADD3 R7, PT, PT, R7, R12, R41 ;  /* 0x0000000c07077210 */ /* 0x000fc60007ffe029 */
[----:B------:R-:W-:Y:S02]  /*3740*/  VIADD R8, R8, 0x8d2a4c8a ;  /* 0x8d2a4c8a08087836 */ /* 0x000fe40000000000 */
[----:B------:R-:W-:-:S03]  /*3750*/  VIADD R7, R7, 0x219a3b68 ;  /* 0x219a3b6807077836 */ /* 0x000fc60000000000 */
[-C--:B------:R-:W-:Y:S02]  /*3760*/  LEA.HI R36, R8, R55.reuse, R8, 0x14 ;  /* 0x0000003708247211 */ /* 0x080fe400078fa008 */
[-C--:B------:R-:W-:Y:S02]  /*3770*/  LEA.HI R7, R7, R6.reuse, R7, 0x14 ;  /* 0x0000000607077211 */ /* 0x080fe400078fa007 */
[----:B------:R-:W-:Y:S02]  /*3780*/  LOP3.LUT R8, R36, R55, R52, 0x96, !PT ;  /* 0x0000003724087212 */ /* 0x000fe400078e9634 */
[----:B------:R-:W-:Y:S02]  /*3790*/  LOP3.LUT R5, R7, R6, R39, 0x96, !PT ;  /* 0x0000000607057212 */ /* 0x000fe400078e9627 */
        /* <DEDUP_REMOVED lines=246> */
[C---:B------:R-:W-:Y:S01]  /*4700*/  LOP3.LUT R9, R14.reuse, R13, R11, 0x2d, !PT ;  /* 0x0000000d0e097212 */ /* 0x040fe200078e2d0b */
[----:B------:R-:W-:Y:S01]  /*4710*/  VIADD R14, R14, 0x82000000 ;  /* 0x820000000e0e7836 */ /* 0x000fe20000000000 */
[----:B------:R-:W-:Y:S02]  /*4720*/  LOP3.LUT R10, R5, R8, R6, 0x2d, !PT ;  /* 0x00000008050a7212 */ /* 0x000fe400078e2d06 */
[----:B------:R-:W-:Y:S02]  /*4730*/  IADD3 R9, PT, PT, R9, R90, R20 ;  /* 0x0000005a09097210 */ /* 0x000fe40007ffe014 */
[----:B------:R-:W-:-:S02]  /*4740*/  IADD3 R10, PT, PT, R10, R43, R7 ;  /* 0x0000002b0a0a7210 */ /* 0x000fc40007ffe007 */
[----:B------:R-:W-:Y:S01]  /*4750*/  LOP3.LUT R6, R11, R6, RZ, 0x3c, !PT ;  /* 0x000000060b067212 */ /* 0x000fe200078e3cff */
[----:B------:R-:W-:Y:S02]  /*4760*/  VIADD R12, R9, 0xeb86d391 ;  /* 0xeb86d391090c7836 */ /* 0x000fe40000000000 */
[----:B------:R-:W-:Y:S02]  /*4770*/  VIADD R7, R10, 0x6041dbe2 ;  /* 0x6041dbe20a077836 */ /* 0x000fe40000000000 */
[----:B------:R-:W-:Y:S01]  /*4780*/  IMAD.MOV.U32 R9, RZ, RZ, 0x1 ;  /* 0x00000001ff097424 */ /* 0x000fe200078e00ff */
[----:B------:R-:W-:Y:S01]  /*4790*/  LEA.HI R12, R12, R13, R12, 0x15 ;  /* 0x0000000d0c0c7211 */ /* 0x000fe200078fa80c */
[----:B------:R-:W-:Y:S01]  /*47a0*/  VIADD R13, R13, 0x82000000 ;  /* 0x820000000d0d7836 */ /* 0x000fe20000000000 */
[----:B------:R-:W-:-:S03]  /*47b0*/  LEA.HI R7, R7, R8, R7, 0x15 ;  /* 0x0000000807077211 */ /* 0x000fc600078fa807 */
[----:B------:R-:W-:Y:S02]  /*47c0*/  VIADD R12, R12, 0xb293d7ca ;  /* 0xb293d7ca0c0c7836 */ /* 0x000fe40000000000 */
[----:B------:R-:W-:-:S05]  /*47d0*/  VIADD R7, R7, 0x3093d7ca ;  /* 0x3093d7ca07077836 */ /* 0x000fca0000000000 */
[----:B------:R-:W-:-:S04]  /*47e0*/  ISETP.NE.AND P0, PT, R7, R12, PT ;  /* 0x0000000c0700720c */ /* 0x000fc80003f05270 */
[----:B------:R-:W-:-:S04]  /*47f0*/  ISETP.NE.OR P0, PT, R6, -0x80000000, P0 ;  /* 0x800000000600780c */ /* 0x000fc80000705670 */
[----:B------:R-:W-:-:S04]  /*4800*/  ISETP.NE.OR P0, PT, R8, R13, P0 ;  /* 0x0000000d0800720c */ /* 0x000fc80000705670 */
[----:B------:R-:W-:-:S13]  /*4810*/  ISETP.NE.OR P0, PT, R5, R14, P0 ;  /* 0x0000000e0500720c */ /* 0x000fda0000705670 */
[----:B------:R-:W0:Y:S01]  /*4820*/  @!P0 S2R R8, SR_CgaCtaId ;  /* 0x0000000000088919 */ /* 0x000e220000008800 */
[----:B------:R-:W1:Y:S01]  /*4830*/  @!P0 LDC.64 R6, c[0x0][0x388] ;  /* 0x0000e200ff068b82 */ /* 0x000e620000000a00 */
[----:B------:R-:W-:-:S04]  /*4840*/  @!P0 MOV R5, 0x400 ;  /* 0x0000040000058802 */ /* 0x000fc80000000f00 */
[----:B0-----:R-:W-:-:S05]  /*4850*/  @!P0 LEA R5, R8, R5, 0x18 ;  /* 0x0000000508058211 */ /* 0x001fca00078ec0ff */
[----:B------:R0:W-:Y:S04]  /*4860*/  @!P0 STS.U8 [R5], R9 ;  /* 0x0000000905008388 */ /* 0x0001e80000000000 */
[----:B------:R0:W-:Y:S04]  /*4870*/  @!P0 STS.U8 [R18+UR42], R9 ;  /* 0x0000000912008988 */ /* 0x0001e8000800002a */
[----:B-1----:R0:W-:Y:S01]  /*4880*/  @!P0 STG.E.U8.STRONG.SYS desc[UR38][R6.64], R9 ;  /* 0x0000000906008986 */ /* 0x0021e2000c115126 */
[----:B------:R-:W-:-:S13]  /*4890*/  ISETP.NE.AND P0, PT, R22, RZ, PT ;  /* 0x000000ff1600720c */ /* 0x000fda0003f05270 */
[----:B0-----:R-:W-:Y:S05]  /*48a0*/  @P0 BRA `(.L_x_8) ;  /* 0x0000000000240947 */ /* 0x001fea0003800000 */
[----:B------:R-:W0:Y:S02]  /*48b0*/  LDC.64 R6, c[0x0][0x388] ;  /* 0x0000e200ff067b82 */ /* 0x000e240000000a00 */
[----:B0-----:R-:W2:Y:S01]  /*48c0*/  LDG.E.U8.STRONG.SYS R6, desc[UR38][R6.64] ;  /* 0x0000002606067981 */ /* 0x001ea2000c1f5100 */
[----:B------:R-:W-:Y:S01]  /*48d0*/  IMAD.MOV.U32 R9, RZ, RZ, 0x1 ;  /* 0x00000001ff097424 */ /* 0x000fe200078e00ff */
[----:B--2---:R-:W-:-:S13]  /*48e0*/  ISETP.NE.AND P0, PT, R6, RZ, PT ;  /* 0x000000ff0600720c */ /* 0x004fda0003f05270 */
[----:B------:R-:W0:Y:S01]  /*48f0*/  @P0 S2R R8, SR_CgaCtaId ;  /* 0x0000000000080919 */ /* 0x000e220000008800 */
[----:B------:R-:W-:Y:S02]  /*4900*/  @P0 MOV R5, 0x400 ;  /* 0x0000040000050802 */ /* 0x000fe40000000f00 */
[----:B------:R-:W-:Y:S02]  /*4910*/  @P0 PRMT R7, R9, 0x7610, R7 ;  /* 0x0000761009070816 */ /* 0x000fe40000000007 */
[----:B0-----:R-:W-:-:S05]  /*4920*/  @P0 LEA R5, R8, R5, 0x18 ;  /* 0x0000000508050211 */ /* 0x001fca00078ec0ff */
[----:B------:R0:W-:Y:S02]  /*4930*/  @P0 STS.U8 [R5], R7 ;  /* 0x0000000705000388 */ /* 0x0001e40000000000 */
.L_x_8:
[----:B------:R-:W-:Y:S05]  /*4940*/  BSYNC.RECONVERGENT B0 ;  /* 0x0000000000007941 */ /* 0x000fea0003800200 */
.L_x_7:
[----:B------:R-:W-:Y:S01]  /*4950*/  ISETP.NE.U32.AND P0, PT, RZ, UR36, PT ;  /* 0x00000024ff007c0c */ /* 0x000fe2000bf05070 */
[----:B------:R-:W-:Y:S05]  /*4960*/  WARPSYNC.ALL ;  /* 0x0000000000007948 */ /* 0x000fea0003800000 */
[----:B------:R-:W-:Y:S01]  /*4970*/  ISETP.NE.AND.EX P0, PT, RZ, UR44, PT, P0 ;  /* 0x0000002cff007c0c */ /* 0x000fe2000bf05300 */
[----:B------:R-:W1:Y:S01]  /*4980*/  S2UR UR5, SR_CgaCtaId ;  /* 0x00000000000579c3 */ /* 0x000e620000008800 */
[----:B------:R-:W-:Y:S01]  /*4990*/  UMOV UR4, 0x400 ;  /* 0x0000040000047882 */ /* 0x000fe20000000000 */
[----:B------:R-:W-:-:S04]  /*49a0*/  SHF.L.W.U32.HI R8, R37, 0x5, R45 ;  /* 0x0000000525087819 */ /* 0x000fc80000010e2d */
[----:B------:R-:W-:Y:S02]  /*49b0*/  IADD3 R33, P2, PT, R8, R3, RZ ;  /* 0x0000000308217210 */ /* 0x000fe40007f5e0ff */
[----:B------:R-:W-:-:S04]  /*49c0*/  SHF.L.W.U32.HI R3, R45, 0x5, R37 ;  /* 0x000000052d037819 */ /* 0x000fc80000010e25 */
[----:B0-----:R-:W0:Y:S01]  /*49d0*/  @!P0 LDS.64 R6, [R30] ;  /* 0x000000001e068984 */ /* 0x001e220000000a00 */
[----:B------:R-:W-:Y:S01]  /*49e0*/  IMAD.X R34, R3, 0x1, R0, P2 ;  /* 0x0000000103227824 */ /* 0x000fe200010e0600 */
[----:B-1----:R-:W-:Y:S01]  /*49f0*/  ULEA UR4, UR5, UR4, 0x18 ;  /* 0x0000000405047291 */ /* 0x002fe2000f8ec0ff */
[----:B0-----:R-:W-:-:S05]  /*4a00*/  @!P0 IADD3 R6, P1, PT, R6, 0x4c4b40, RZ ;  /* 0x004c4b4006068810 */ /* 0x001fca0007f3e0ff */
[----:B------:R-:W-:Y:S01]  /*4a10*/  @!P0 IMAD.X R7, RZ, RZ, R7, P1 ;  /* 0x000000ffff078224 */ /* 0x000fe200008e0607 */
[----:B------:R-:W-:-:S04]  /*4a20*/  IADD3 R31, P1, PT, R4, R37, RZ ;  /* 0x00000025041f7210 */ /* 0x000fc80007f3e0ff */
[----:B------:R-:W-:Y:S01]  /*4a30*/  @!P0 STS.64 [R30], R6 ;  /* 0x000000061e008388 */ /* 0x000fe20000000a00 */
[----:B------:R-:W-:Y:S01]  /*4a40*/  IMAD.X R32, R2, 0x1, R45, P1 ;  /* 0x0000000102207824 */ /* 0x000fe200008e062d */
[----:B------:R-:W-:Y:S06]  /*4a50*/  BAR.SYNC.DEFER_BLOCKING 0x0 ;  /* 0x0000000000007b1d */ /* 0x000fec0000010000 */
[----:B------:R-:W0:Y:S02]  /*4a60*/  LDS.U8 R5, [UR4] ;  /* 0x00000004ff057984 */ /* 0x000e240008000000 */
[----:B0-----:R-:W-:-:S13]  /*4a70*/  ISETP.NE.AND P0, PT, R5, RZ, PT ;  /* 0x000000ff0500720c */ /* 0x001fda0003f05270 */
[----:B------:R-:W-:Y:S05]  /*4a80*/  @!P0 BRA `(.L_x_9) ;  /* 0xffffffc400588947 */ /* 0x000fea000383ffff */
.L_x_2:
[----:B------:R-:W0:Y:S02]  /*4a90*/  LDS.U8 R18, [R18+UR42] ;  /* 0x0000002a12127984 */ /* 0x000e240008000000 */
[----:B0-----:R-:W-:-:S13]  /*4aa0*/  ISETP.NE.AND P0, PT, R18, RZ, PT ;  /* 0x000000ff1200720c */ /* 0x001fda0003f05270 */
[----:B------:R-:W-:Y:S05]  /*4ab0*/  @!P0 EXIT ;  /* 0x000000000000894d */ /* 0x000fea0003800000 */
[----:B------:R-:W-:Y:S01]  /*4ac0*/  LOP3.LUT R71, R61, 0xff, RZ, 0xc0, !PT ;  /* 0x000000ff3d477812 */ /* 0x000fe200078ec0ff */
[----:B------:R-:W0:Y:S01]  /*4ad0*/  LDCU.64 UR4, c[0x4][0x18] ;  /* 0x01000300ff0477ac */ /* 0x000e220008000a00 */
[----:B------:R-:W-:Y:S01]  /*4ae0*/  MOV R27, 0x0 ;  /* 0x00000000001b7802 */ /* 0x000fe20000000f00 */
        /* <DEDUP_REMOVED lines=8> */
.L_x_10:
[----:B------:R-:W-:Y:S01]  /*4b70*/  SHF.R.U32.HI R69, RZ, 0x8, R61 ;  /* 0x00000008ff457819 */ /* 0x000fe2000001163d */
[----:B------:R0:W1:Y:S01]  /*4b80*/  LDC.64 R2, c[0x4][R27] ;  /* 0x010000001b027b82 */ /* 0x0000620000000a00 */
[----:B------:R-:W2:Y:S01]  /*4b90*/  LDCU.64 UR4, c[0x4][0x18] ;  /* 0x01000300ff0477ac */ /* 0x000ea20008000a00 */
[----:B------:R-:W-:Y:S01]  /*4ba0*/  IMAD.MOV.U32 R6, RZ, RZ, R17 ;  /* 0x000000ffff067224 */ /* 0x000fe200078e0011 */
[----:B------:R-:W-:Y:S01]  /*4bb0*/  LOP3.LUT R69, R69, 0xff, RZ, 0xc0, !PT ;  /* 0x000000ff45457812 */ /* 0x000fe200078ec0ff */
[----:B------:R-:W-:-:S04]  /*4bc0*/  IMAD.MOV.U32 R7, RZ, RZ, R16 ;  /* 0x000000ffff077224 */ /* 0x000fc800078e0010 */
[----:B------:R0:W-:Y:S01]  /*4bd0*/  STL [R1], R69 ;  /* 0x0000004501007387 */ /* 0x0001e20000100800 */
[----:B--2---:R-:W-:Y:S02]  /*4be0*/  IMAD.U32 R4, RZ, RZ, UR4 ;  /* 0x00000004ff047e24 */ /* 0x004fe4000f8e00ff */
[----:B0-----:R-:W-:-:S07]  /*4bf0*/  IMAD.U32 R5, RZ, RZ, UR5 ;  /* 0x00000005ff057e24 */ /* 0x001fce000f8e00ff */
[----:B------:R-:W-:-:S07]  /*4c00*/  LEPC R20, `(.L_x_11) ;  /* 0x000000001014794e */ /* 0x000fce0000000000 */
[----:B-1----:R-:W-:Y:S05]  /*4c10*/  CALL.ABS.NOINC R2 ;  /* 0x0000000002007343 */ /* 0x002fea0003c00000 */
.L_x_11:
        /* <DEDUP_REMOVED lines=11> */
.L_x_12:
[----:B------:R-:W-:Y:S01]  /*4cd0*/  SHF.R.U32.HI R61, RZ, 0x18, R61 ;  /* 0x00000018ff3d7819 */ /* 0x000fe2000001163d */
[----:B------:R0:W1:Y:S01]  /*4ce0*/  LDC.64 R2, c[0x4][R27] ;  /* 0x010000001b027b82 */ /* 0x0000620000000a00 */
[----:B------:R-:W2:Y:S01]  /*4cf0*/  LDCU.64 UR4, c[0x4][0x18] ;  /* 0x01000300ff0477ac */ /* 0x000ea20008000a00 */
[----:B------:R-:W-:Y:S02]  /*4d00*/  IMAD.MOV.U32 R6, RZ, RZ, R17 ;  /* 0x000000ffff067224 */ /* 0x000fe400078e0011 */
[----:B------:R0:W-:Y:S01]  /*4d10*/  STL [R1], R61 ;  /* 0x0000003d01007387 */ /* 0x0001e20000100800 */
[----:B------:R-:W-:Y:S02]  /*4d20*/  IMAD.MOV.U32 R7, RZ, RZ, R16 ;  /* 0x000000ffff077224 */ /* 0x000fe400078e0010 */
[----:B--2---:R-:W-:Y:S02]  /*4d30*/  IMAD.U32 R4, RZ, RZ, UR4 ;  /* 0x00000004ff047e24 */ /* 0x004fe4000f8e00ff */
[----:B0-----:R-:W-:-:S07]  /*4d40*/  IMAD.U32 R5, RZ, RZ, UR5 ;  /* 0x00000005ff057e24 */ /* 0x001fce000f8e00ff */
[----:B------:R-:W-:-:S07]  /*4d50*/  LEPC R20, `(.L_x_13) ;  /* 0x000000001014794e */ /* 0x000fce0000000000 */
[----:B-1----:R-:W-:Y:S05]  /*4d60*/  CALL.ABS.NOINC R2 ;  /* 0x0000000002007343 */ /* 0x002fea0003c00000 */
.L_x_13:
[----:B------:R-:W-:Y:S01]  /*4d70*/  LOP3.LUT R18, R26, 0xff, RZ, 0xc0, !PT ;  /* 0x000000ff1a127812 */ /* 0x000fe200078ec0ff */
        /* <DEDUP_REMOVED lines=9> */
.L_x_14:
        /* <DEDUP_REMOVED lines=11> */
.L_x_15:
        /* <DEDUP_REMOVED lines=11> */
.L_x_16:
        /* <DEDUP_REMOVED lines=10> */
.L_x_17:
        /* <DEDUP_REMOVED lines=10> */
.L_x_18:
        /* <DEDUP_REMOVED lines=11> */
.L_x_19:
        /* <DEDUP_REMOVED lines=11> */
.L_x_20:
        /* <DEDUP_REMOVED lines=10> */
.L_x_21:
        /* <DEDUP_REMOVED lines=10> */
.L_x_22:
        /* <DEDUP_REMOVED lines=11> */
.L_x_23:
        /* <DEDUP_REMOVED lines=11> */
.L_x_24:
        /* <DEDUP_REMOVED lines=10> */
.L_x_25:
        /* <DEDUP_REMOVED lines=10> */
.L_x_26:
        /* <DEDUP_REMOVED lines=11> */
.L_x_27:
        /* <DEDUP_REMOVED lines=11> */
.L_x_28:
        /* <DEDUP_REMOVED lines=10> */
.L_x_29:
        /* <DEDUP_REMOVED lines=10> */
.L_x_30:
        /* <DEDUP_REMOVED lines=11> */
.L_x_31:
        /* <DEDUP_REMOVED lines=11> */
.L_x_32:
        /* <DEDUP_REMOVED lines=10> */
.L_x_33:
        /* <DEDUP_REMOVED lines=10> */
.L_x_34:
        /* <DEDUP_REMOVED lines=11> */
.L_x_35:
        /* <DEDUP_REMOVED lines=11> */
.L_x_36:
        /* <DEDUP_REMOVED lines=10> */
.L_x_37:
        /* <DEDUP_REMOVED lines=10> */
.L_x_38:
        /* <DEDUP_REMOVED lines=11> */
.L_x_39:
        /* <DEDUP_REMOVED lines=11> */
.L_x_40:
        /* <DEDUP_REMOVED lines=10> */
.L_x_41:
        /* <DEDUP_REMOVED lines=10> */
.L_x_42:
        /* <DEDUP_REMOVED lines=11> */
.L_x_43:
        /* <DEDUP_REMOVED lines=11> */
.L_x_44:
        /* <DEDUP_REMOVED lines=10> */
.L_x_45:
        /* <DEDUP_REMOVED lines=10> */
.L_x_46:
        /* <DEDUP_REMOVED lines=11> */
.L_x_47:
        /* <DEDUP_REMOVED lines=11> */
.L_x_48:
        /* <DEDUP_REMOVED lines=10> */
.L_x_49:
        /* <DEDUP_REMOVED lines=10> */
.L_x_50:
        /* <DEDUP_REMOVED lines=11> */
.L_x_51:
        /* <DEDUP_REMOVED lines=11> */
.L_x_52:
        /* <DEDUP_REMOVED lines=10> */
.L_x_53:
        /* <DEDUP_REMOVED lines=10> */
.L_x_54:
        /* <DEDUP_REMOVED lines=11> */
.L_x_55:
        /* <DEDUP_REMOVED lines=11> */
.L_x_56:
[----:B------:R-:W-:Y:S01]  /*69b0*/  SHF.R.U32.HI R27, RZ, 0x18, R59 ;  /* 0x00000018ff1b7819 */ /* 0x000fe2000001163b */
        /* <DEDUP_REMOVED lines=10> */
.L_x_57:
        /* <DEDUP_REMOVED lines=10> */
.L_x_58:
        /* <DEDUP_REMOVED lines=11> */
.L_x_59:
        /* <DEDUP_REMOVED lines=11> */
.L_x_60:
        /* <DEDUP_REMOVED lines=10> */
.L_x_61:
        /* <DEDUP_REMOVED lines=10> */
.L_x_62:
        /* <DEDUP_REMOVED lines=11> */
.L_x_63:
        /* <DEDUP_REMOVED lines=11> */
.L_x_64:
        /* <DEDUP_REMOVED lines=10> */
.L_x_65:
        /* <DEDUP_REMOVED lines=10> */
.L_x_66:
        /* <DEDUP_REMOVED lines=11> */
.L_x_67:
        /* <DEDUP_REMOVED lines=11> */
.L_x_68:
        /* <DEDUP_REMOVED lines=10> */
.L_x_69:
        /* <DEDUP_REMOVED lines=10> */
.L_x_70:
        /* <DEDUP_REMOVED lines=11> */
.L_x_71:
        /* <DEDUP_REMOVED lines=11> */
.L_x_72:
        /* <DEDUP_REMOVED lines=10> */
.L_x_73:
[----:B------:R0:W1:Y:S01]  /*74e0*/  LDC.64 R2, c[0x4][R29] ;  /* 0x010000001d027b82 */ /* 0x0000620000000a00 */
[----:B------:R-:W2:Y:S01]  /*74f0*/  LDCU.64 UR4, c[0x4][0x20] ;  /* 0x01000400ff0477ac */ /* 0x000ea20008000a00 */
[----:B------:R-:W-:Y:S01]  /*7500*/  CS2R R6, SRZ ;  /* 0x0000000000067805 */ /* 0x000fe2000001ff00 */
[----:B--2---:R-:W-:Y:S02]  /*7510*/  IMAD.U32 R4, RZ, RZ, UR4 ;  /* 0x00000004ff047e24 */ /* 0x004fe4000f8e00ff */
[----:B0-----:R-:W-:-:S07]  /*7520*/  IMAD.U32 R5, RZ, RZ, UR5 ;  /* 0x00000005ff057e24 */ /* 0x001fce000f8e00ff */
[----:B------:R-:W-:-:S07]  /*7530*/  LEPC R20, `(.L_x_74) ;  /* 0x000000001014794e */ /* 0x000fce0000000000 */
[----:B-1----:R-:W-:Y:S05]  /*7540*/  CALL.ABS.NOINC R2 ;  /* 0x0000000002007343 */ /* 0x002fea0003c00000 */
.L_x_74:
[----:B------:R0:W-:Y:S01]  /*7550*/  STL [R1], R71 ;  /* 0x0000004701007387 */ /* 0x0001e20000100800 */
[----:B------:R0:W1:Y:S01]  /*7560*/  LDC.64 R2, c[0x4][R29] ;  /* 0x010000001d027b82 */ /* 0x0000620000000a00 */
[----:B------:R-:W2:Y:S01]  /*7570*/  LDCU.64 UR4, c[0x4][0x18] ;  /* 0x01000300ff0477ac */ /* 0x000ea20008000a00 */
[----:B------:R-:W-:Y:S02]  /*7580*/  IMAD.MOV.U32 R6, RZ, RZ, R17 ;  /* 0x000000ffff067224 */ /* 0x000fe400078e0011 */
[----:B------:R-:W-:Y:S02]  /*7590*/  IMAD.MOV.U32 R7, RZ, RZ, R16 ;  /* 0x000000ffff077224 */ /* 0x000fe400078e0010 */
[----:B--2---:R-:W-:Y:S02]  /*75a0*/  IMAD.U32 R4, RZ, RZ, UR4 ;  /* 0x00000004ff047e24 */ /* 0x004fe4000f8e00ff */
[----:B0-----:R-:W-:-:S07]  /*75b0*/  IMAD.U32 R5, RZ, RZ, UR5 ;  /* 0x00000005ff057e24 */ /* 0x001fce000f8e00ff */
[----:B------:R-:W-:-:S07]  /*75c0*/  LEPC R20, `(.L_x_75) ;  /* 0x000000001014794e */ /* 0x000fce0000000000 */
[----:B-1----:R-:W-:Y:S05]  /*75d0*/  CALL.ABS.NOINC R2 ;  /* 0x0000000002007343 */ /* 0x002fea0003c00000 */
.L_x_75:
        /* <DEDUP_REMOVED lines=9> */
.L_x_76:
        /* <DEDUP_REMOVED lines=9> */
.L_x_77:
        /* <DEDUP_REMOVED lines=9> */
.L_x_78:
        /* <DEDUP_REMOVED lines=9> */
.L_x_79:
        /* <DEDUP_REMOVED lines=9> */
.L_x_80:
        /* <DEDUP_REMOVED lines=9> */
.L_x_81:
        /* <DEDUP_REMOVED lines=9> */
.L_x_82:
        /* <DEDUP_REMOVED lines=9> */
.L_x_83:
        /* <DEDUP_REMOVED lines=9> */
.L_x_84:
        /* <DEDUP_REMOVED lines=9> */
.L_x_85:
        /* <DEDUP_REMOVED lines=9> */
.L_x_86:
        /* <DEDUP_REMOVED lines=9> */
.L_x_87:
        /* <DEDUP_REMOVED lines=9> */
.L_x_88:
        /* <DEDUP_REMOVED lines=9> */
.L_x_89:
        /* <DEDUP_REMOVED lines=9> */
.L_x_90:
        /* <DEDUP_REMOVED lines=9> */
.L_x_91:
        /* <DEDUP_REMOVED lines=9> */
.L_x_92:
        /* <DEDUP_REMOVED lines=9> */
.L_x_93:
        /* <DEDUP_REMOVED lines=10> */
.L_x_94:
        /* <DEDUP_REMOVED lines=9> */
.L_x_95:
        /* <DEDUP_REMOVED lines=9> */
.L_x_96:
        /* <DEDUP_REMOVED lines=9> */
.L_x_97:
        /* <DEDUP_REMOVED lines=9> */
.L_x_98:
        /* <DEDUP_REMOVED lines=9> */
.L_x_99:
        /* <DEDUP_REMOVED lines=9> */
.L_x_100:
        /* <DEDUP_REMOVED lines=9> */
.L_x_101:
        /* <DEDUP_REMOVED lines=9> */
.L_x_102:
        /* <DEDUP_REMOVED lines=9> */
.L_x_103:
        /* <DEDUP_REMOVED lines=9> */
.L_x_104:
        /* <DEDUP_REMOVED lines=9> */
.L_x_105:
        /* <DEDUP_REMOVED lines=9> */
.L_x_106:
        /* <DEDUP_REMOVED lines=9> */
.L_x_107:
        /* <DEDUP_REMOVED lines=9> */
.L_x_108:
        /* <DEDUP_REMOVED lines=9> */
.L_x_109:
        /* <DEDUP_REMOVED lines=9> */
.L_x_110:
        /* <DEDUP_REMOVED lines=9> */
.L_x_111:
        /* <DEDUP_REMOVED lines=9> */
.L_x_112:
        /* <DEDUP_REMOVED lines=9> */
.L_x_113:
        /* <DEDUP_REMOVED lines=9> */
.L_x_114:
        /* <DEDUP_REMOVED lines=9> */
.L_x_115:
        /* <DEDUP_REMOVED lines=9> */
.L_x_116:
        /* <DEDUP_REMOVED lines=9> */
.L_x_117:
        /* <DEDUP_REMOVED lines=9> */
.L_x_118:
        /* <DEDUP_REMOVED lines=10> */
.L_x_119:
[----:B------:R-:W-:Y:S01]  /*8ec0*/  SHF.R.U32.HI R0, RZ, 0x8, R59 ;  /* 0x00000008ff007819 */ /* 0x000fe2000001163b */
[----:B------:R0:W1:Y:S01]  /*8ed0*/  LDC.64 R2, c[0x4][R29] ;  /* 0x010000001d027b82 */ /* 0x0000620000000a00 */
[----:B------:R-:W2:Y:S01]  /*8ee0*/  LDCU.64 UR4, c[0x4][0x18] ;  /* 0x01000300ff0477ac */ /* 0x000ea20008000a00 */
[----:B------:R-:W-:Y:S01]  /*8ef0*/  IMAD.MOV.U32 R6, RZ, RZ, R17 ;  /* 0x000000ffff067224 */ /* 0x000fe200078e0011 */
[----:B------:R-:W-:Y:S01]  /*8f00*/  LOP3.LUT R0, R0, 0xff, RZ, 0xc0, !PT ;  /* 0x000000ff00007812 */ /* 0x000fe200078ec0ff */
[----:B------:R-:W-:-:S03]  /*8f10*/  IMAD.MOV.U32 R7, RZ, RZ, R16 ;  /* 0x000000ffff077224 */ /* 0x000fc600078e0010 */
[----:B------:R-:W-:-:S05]  /*8f20*/  LOP3.LUT R0, R0, 0x80, RZ, 0x3c, !PT ;  /* 0x0000008000007812 */ /* 0x000fca00078e3cff */
[----:B------:R0:W-:Y:S01]  /*8f30*/  STL [R1], R0 ;  /* 0x0000000001007387 */ /* 0x0001e20000100800 */
[----:B--2---:R-:W-:Y:S02]  /*8f40*/  IMAD.U32 R4, RZ, RZ, UR4 ;  /* 0x00000004ff047e24 */ /* 0x004fe4000f8e00ff */
[----:B------:R-:W-:-:S07]  /*8f50*/  IMAD.U32 R5, RZ, RZ, UR5 ;  /* 0x00000005ff057e24 */ /* 0x000fce000f8e00ff */
[----:B------:R-:W-:-:S07]  /*8f60*/  LEPC R20, `(.L_x_120) ;  /* 0x000000001014794e */ /* 0x000fce0000000000 */
[----:B01----:R-:W-:Y:S05]  /*8f70*/  CALL.ABS.NOINC R2 ;  /* 0x0000000002007343 */ /* 0x003fea0003c00000 */
.L_x_120:
        /* <DEDUP_REMOVED lines=11> */
.L_x_121:
        /* <DEDUP_REMOVED lines=9> */
.L_x_122:
        /* <DEDUP_REMOVED lines=9> */
.L_x_123:
        /* <DEDUP_REMOVED lines=9> */
.L_x_124:
        /* <DEDUP_REMOVED lines=9> */
.L_x_125:
        /* <DEDUP_REMOVED lines=9> */
.L_x_126:
        /* <DEDUP_REMOVED lines=9> */
.L_x_127:
        /* <DEDUP_REMOVED lines=9> */
.L_x_128:
        /* <DEDUP_REMOVED lines=9> */
.L_x_129:
        /* <DEDUP_REMOVED lines=9> */
.L_x_130:
        /* <DEDUP_REMOVED lines=9> */
.L_x_131:
        /* <DEDUP_REMOVED lines=9> */
.L_x_132:
        /* <DEDUP_REMOVED lines=9> */
.L_x_133:
        /* <DEDUP_REMOVED lines=10> */
.L_x_134:
        /* <DEDUP_REMOVED lines=9> */
.L_x_135:
        /* <DEDUP_REMOVED lines=9> */
.L_x_136:
        /* <DEDUP_REMOVED lines=9> */
.L_x_137:
        /* <DEDUP_REMOVED lines=9> */
.L_x_138:
[----:B------:R0:W1:Y:S01]  /*99d0*/  LDC.64 R2, c[0x4][R29] ;  /* 0x010000001d027b82 */ /* 0x0000620000000a00 */
[----:B------:R-:W2:Y:S01]  /*99e0*/  LDCU.64 UR4, c[0x4][0x20] ;  /* 0x01000400ff0477ac */ /* 0x000ea20008000a00 */
[----:B------:R-:W-:Y:S01]  /*99f0*/  CS2R R6, SRZ ;  /* 0x0000000000067805 */ /* 0x000fe2000001ff00 */
[----:B--2---:R-:W-:Y:S02]  /*9a00*/  IMAD.U32 R4, RZ, RZ, UR4 ;  /* 0x00000004ff047e24 */ /* 0x004fe4000f8e00ff */
[----:B0-----:R-:W-:-:S07]  /*9a10*/  IMAD.U32 R5, RZ, RZ, UR5 ;  /* 0x00000005ff057e24 */ /* 0x001fce000f8e00ff */
[----:B------:R-:W-:-:S07]  /*9a20*/  LEPC R20, `(.L_x_139) ;  /* 0x000000001014794e */ /* 0x000fce0000000000 */
[----:B-1----:R-:W-:Y:S05]  /*9a30*/  CALL.ABS.NOINC R2 ;  /* 0x0000000002007343 */ /* 0x002fea0003c00000 */
.L_x_139:
[----:B------:R-:W-:Y:S05]  /*9a40*/  EXIT ;  /* 0x000000000000794d */ /* 0x000fea0003800000 */
.L_x_140:
[----:B------:R-:W-:-:S00]  /*9a50*/  BRA `(.L_x_140) ;  /* 0xfffffffc00fc7947 */ /* 0x000fc0000383ffff */
[----:B------:R-:W-:-:S00]  /*9a60*/  NOP ;  /* 0x0000000000007918 */ /* 0x000fc00000000000 */
        /* <DEDUP_REMOVED lines=9> */
.L_x_141:


//--------------------- .nv.global.init           --------------------------
	.section	.nv.global.init,"aw",@progbits
.nv.global.init:
	.type		$str$3,@object
	.size		$str$3,($str$2 - $str$3)
$str$3:
        /*0000*/ 	.byte	0x0a, 0x00
	.type		$str$2,@object
	.size		$str$2,($str - $str$2)
$str$2:
        /*0002*/ 	.byte	0x25, 0x30, 0x32, 0x78, 0x00
	.type		$str,@object
	.size		$str,($str$1 - $str)
$str:
        /*0007*/ 	.byte	0x54, 0x68, 0x72, 0x65, 0x61, 0x64, 0x73, 0x3a, 0x20, 0x25, 0x64, 0x0a, 0x00
	.type		$str$1,@object
	.size		$str$1,(.L_1 - $str$1)
$str$1:
        /*0014*/ 	.byte	0x49, 0x74, 0x65, 0x72, 0x61, 0x74, 0x69, 0x6f, 0x6e, 0x73, 0x20, 0x70, 0x61, 0x73, 0x73, 0x65
        /*0024*/ 	.byte	0x64, 0x3a, 0x20, 0x25, 0x6c, 0x64, 0x0a, 0x00
.L_1:


//--------------------- .nv.shared._Z8crackingPhPVb --------------------------
	.section	.nv.shared._Z8crackingPhPVb,"aw",@nobits
	.sectionflags	@""
	.align	8
.nv.shared._Z8crackingPhPVb:
	.zero		37896


//--------------------- .nv.shared.reserved.0     --------------------------
	.section	.nv.shared.reserved.0,"aw",@nobits
	.weak		__nv_reservedSMEM_offset_0_alias
	.size		__nv_reservedSMEM_offset_0_alias, 0, 64
	.other		__nv_reservedSMEM_offset_0_alias,@"STO_CUDA_RESERVED_SHARED STV_DEFAULT"
__nv_reservedSMEM_offset_0_alias:
	.zero		0
	.zero		64


//--------------------- .nv.constant0._Z8crackingPhPVb --------------------------
	.section	.nv.constant0._Z8crackingPhPVb,"a",@progbits
	.sectionflags	@""
	.align	4
.nv.constant0._Z8crackingPhPVb:
	.zero		912


//--------------------- SYMBOLS --------------------------

	.type		.nv.reservedSmem.offset0,@object
	.size		.nv.reservedSmem.offset0,0x4
	.type		.nv.reservedSmem.cap,@object
	.size		.nv.reservedSmem.cap,0x4
	.type		vprintf,@function
